//
// Generated by NVIDIA NVVM Compiler
//
// Compiler Build ID: CL-36424714
// Cuda compilation tools, release 13.0, V13.0.88
// Based on NVVM 20.0.0
//

.version 9.0
.target sm_100
.address_size 64

	// .globl	_Z5tiledPfS_i
// _ZZ19tiled_shared_memoryPfS_iE3tmp has been demoted

.visible .entry _Z5tiledPfS_i(
	.param .u64 .ptr .align 1 _Z5tiledPfS_i_param_0,
	.param .u64 .ptr .align 1 _Z5tiledPfS_i_param_1,
	.param .u32 _Z5tiledPfS_i_param_2
)
{
	.reg .b32 	%r<28>;
	.reg .b32 	%f<13>;
	.reg .b64 	%rd<22>;
	.reg .b64 	%fd<3>;

	ld.param.u64 	%rd1, [_Z5tiledPfS_i_param_0];
	ld.param.u64 	%rd2, [_Z5tiledPfS_i_param_1];
	ld.param.u32 	%r1, [_Z5tiledPfS_i_param_2];
	cvta.to.global.u64 	%rd3, %rd1;
	cvta.to.global.u64 	%rd4, %rd2;
	mov.u32 	%r2, %tid.x;
	mov.u32 	%r3, %ctaid.x;
	mov.u32 	%r4, %ntid.x;
	mad.lo.s32 	%r5, %r3, %r4, %r2;
	mov.u32 	%r6, %tid.y;
	mov.u32 	%r7, %ctaid.y;
	mov.u32 	%r8, %ntid.y;
	mad.lo.s32 	%r9, %r7, %r8, %r6;
	mov.u32 	%r10, %tid.z;
	mov.u32 	%r11, %ctaid.z;
	mov.u32 	%r12, %ntid.z;
	mad.lo.s32 	%r13, %r11, %r12, %r10;
	mul.lo.s32 	%r14, %r1, %r9;
	mul.lo.s32 	%r15, %r1, %r1;
	mul.lo.s32 	%r16, %r15, %r13;
	cvt.u64.u32 	%rd5, %r16;
	cvt.s64.s32 	%rd6, %r14;
	cvt.s64.s32 	%rd7, %r5;
	add.s64 	%rd8, %rd7, %rd6;
	add.s64 	%rd9, %rd8, %rd5;
	shl.b64 	%rd10, %rd9, 2;
	add.s64 	%rd11, %rd4, %rd10;
	ld.global.f32 	%f1, [%rd11+-4];
	ld.global.f32 	%f2, [%rd11+4];
	add.f32 	%f3, %f1, %f2;
	sub.s32 	%r17, %r14, %r1;
	add.s32 	%r18, %r17, %r5;
	add.s32 	%r19, %r18, %r16;
	mul.wide.s32 	%rd12, %r19, 4;
	add.s64 	%rd13, %rd4, %rd12;
	ld.global.f32 	%f4, [%rd13];
	add.f32 	%f5, %f3, %f4;
	shl.b32 	%r20, %r1, 1;
	add.s32 	%r21, %r19, %r20;
	mul.wide.s32 	%rd14, %r21, 4;
	add.s64 	%rd15, %rd4, %rd14;
	ld.global.f32 	%f6, [%rd15];
	add.f32 	%f7, %f5, %f6;
	add.s32 	%r22, %r14, %r5;
	sub.s32 	%r23, %r16, %r15;
	add.s32 	%r24, %r22, %r23;
	mul.wide.s32 	%rd16, %r24, 4;
	add.s64 	%rd17, %rd4, %rd16;
	ld.global.f32 	%f8, [%rd17];
	add.f32 	%f9, %f7, %f8;
	shl.b32 	%r25, %r15, 1;
	add.s32 	%r26, %r24, %r25;
	mul.wide.s32 	%rd18, %r26, 4;
	add.s64 	%rd19, %rd4, %rd18;
	ld.global.f32 	%f10, [%rd19];
	add.f32 	%f11, %f9, %f10;
	cvt.f64.f32 	%fd1, %f11;
	mul.f64 	%fd2, %fd1, 0d3FE999999999999A;
	cvt.rn.f32.f64 	%f12, %fd2;
	add.s32 	%r27, %r22, %r16;
	mul.wide.s32 	%rd20, %r27, 4;
	add.s64 	%rd21, %rd3, %rd20;
	st.global.f32 	[%rd21], %f12;
	ret;

}
	// .globl	_Z19tiled_shared_memoryPfS_i
.visible .entry _Z19tiled_shared_memoryPfS_i(
	.param .u64 .ptr .align 1 _Z19tiled_shared_memoryPfS_i_param_0,
	.param .u64 .ptr .align 1 _Z19tiled_shared_memoryPfS_i_param_1,
	.param .u32 _Z19tiled_shared_memoryPfS_i_param_2
)
{
	.reg .b32 	%r<33>;
	.reg .b32 	%f<14>;
	.reg .b64 	%rd<22>;
	.reg .b64 	%fd<3>;
	// demoted variable
	.shared .align 4 .b8 _ZZ19tiled_shared_memoryPfS_iE3tmp[2048];
	ld.param.u64 	%rd1, [_Z19tiled_shared_memoryPfS_i_param_0];
	ld.param.u64 	%rd2, [_Z19tiled_shared_memoryPfS_i_param_1];
	ld.param.u32 	%r1, [_Z19tiled_shared_memoryPfS_i_param_2];
	cvta.to.global.u64 	%rd3, %rd1;
	cvta.to.global.u64 	%rd4, %rd2;
	mov.u32 	%r2, %tid.x;
	mov.u32 	%r3, %ctaid.x;
	mov.u32 	%r4, %ntid.x;
	mad.lo.s32 	%r5, %r3, %r4, %r2;
	mov.u32 	%r6, %tid.y;
	mov.u32 	%r7, %ctaid.y;
	mov.u32 	%r8, %ntid.y;
	mad.lo.s32 	%r9, %r7, %r8, %r6;
	mov.u32 	%r10, %tid.z;
	mov.u32 	%r11, %ctaid.z;
	mov.u32 	%r12, %ntid.z;
	mad.lo.s32 	%r13, %r11, %r12, %r10;
	add.s32 	%r14, %r2, %r6;
	add.s32 	%r15, %r14, %r10;
	mul.lo.s32 	%r16, %r1, %r9;
	mul.lo.s32 	%r17, %r1, %r1;
	mul.lo.s32 	%r18, %r17, %r13;
	cvt.u64.u32 	%rd5, %r18;
	cvt.s64.s32 	%rd6, %r16;
	cvt.s64.s32 	%rd7, %r5;
	add.s64 	%rd8, %rd7, %rd6;
	add.s64 	%rd9, %rd8, %rd5;
	shl.b64 	%rd10, %rd9, 2;
	add.s64 	%rd11, %rd4, %rd10;
	ld.global.f32 	%f1, [%rd11+-4];
	ld.global.f32 	%f2, [%rd11+4];
	add.f32 	%f3, %f1, %f2;
	sub.s32 	%r19, %r16, %r1;
	add.s32 	%r20, %r19, %r5;
	add.s32 	%r21, %r20, %r18;
	mul.wide.s32 	%rd12, %r21, 4;
	add.s64 	%rd13, %rd4, %rd12;
	ld.global.f32 	%f4, [%rd13];
	add.f32 	%f5, %f3, %f4;
	shl.b32 	%r22, %r1, 1;
	add.s32 	%r23, %r21, %r22;
	mul.wide.s32 	%rd14, %r23, 4;
	add.s64 	%rd15, %rd4, %rd14;
	ld.global.f32 	%f6, [%rd15];
	add.f32 	%f7, %f5, %f6;
	add.s32 	%r24, %r16, %r5;
	sub.s32 	%r25, %r18, %r17;
	add.s32 	%r26, %r24, %r25;
	mul.wide.s32 	%rd16, %r26, 4;
	add.s64 	%rd17, %rd4, %rd16;
	ld.global.f32 	%f8, [%rd17];
	add.f32 	%f9, %f7, %f8;
	shl.b32 	%r27, %r17, 1;
	add.s32 	%r28, %r26, %r27;
	mul.wide.s32 	%rd18, %r28, 4;
	add.s64 	%rd19, %rd4, %rd18;
	ld.global.f32 	%f10, [%rd19];
	add.f32 	%f11, %f9, %f10;
	cvt.f64.f32 	%fd1, %f11;
	mul.f64 	%fd2, %fd1, 0d3FE999999999999A;
	cvt.rn.f32.f64 	%f12, %fd2;
	shl.b32 	%r29, %r15, 2;
	mov.u32 	%r30, _ZZ19tiled_shared_memoryPfS_iE3tmp;
	add.s32 	%r31, %r30, %r29;
	st.shared.f32 	[%r31], %f12;
	bar.sync 	0;
	ld.shared.f32 	%f13, [%r31];
	add.s32 	%r32, %r24, %r18;
	mul.wide.s32 	%rd20, %r32, 4;
	add.s64 	%rd21, %rd3, %rd20;
	st.global.f32 	[%rd21], %f13;
	ret;

}
	// .globl	_Z8nontiledPfS_i
.visible .entry _Z8nontiledPfS_i(
	.param .u64 .ptr .align 1 _Z8nontiledPfS_i_param_0,
	.param .u64 .ptr .align 1 _Z8nontiledPfS_i_param_1,
	.param .u32 _Z8nontiledPfS_i_param_2
)
{
	.reg .pred 	%p<8>;
	.reg .b32 	%r<93>;
	.reg .b32 	%f<85>;
	.reg .b64 	%rd<94>;
	.reg .b64 	%fd<15>;

	ld.param.u64 	%rd3, [_Z8nontiledPfS_i_param_0];
	ld.param.u64 	%rd4, [_Z8nontiledPfS_i_param_1];
	ld.param.u32 	%r49, [_Z8nontiledPfS_i_param_2];
	cvta.to.global.u64 	%rd1, %rd3;
	cvta.to.global.u64 	%rd2, %rd4;
	mov.u32 	%r50, %tid.x;
	mov.u32 	%r51, %ctaid.x;
	mov.u32 	%r52, %ntid.x;
	mad.lo.s32 	%r1, %r51, %r52, %r50;
	setp.lt.s32 	%p1, %r49, 3;
	@%p1 bra 	$L__BB2_12;
	mul.lo.s32 	%r2, %r49, %r49;
	add.s32 	%r3, %r49, -2;
	add.s32 	%r4, %r49, -3;
	and.b32  	%r5, %r49, 3;
	and.b32  	%r6, %r49, 1;
	shl.b32 	%r7, %r49, 1;
	shl.b32 	%r8, %r2, 1;
	add.s32 	%r9, %r49, 1;
	mov.b32 	%r79, 1;
	cvt.s64.s32 	%rd79, %r1;
	mul.wide.u32 	%rd70, %r2, 4;
	mul.wide.u32 	%rd72, %r49, 4;
$L__BB2_2:
	setp.lt.u32 	%p2, %r4, 3;
	mul.lo.s32 	%r11, %r79, %r49;
	sub.s32 	%r55, %r11, %r49;
	add.s32 	%r12, %r55, %r1;
	add.s32 	%r13, %r11, %r1;
	mov.b32 	%r92, 1;
	@%p2 bra 	$L__BB2_6;
	shl.b32 	%r87, %r2, 2;
	and.b32  	%r57, %r3, -4;
	neg.s32 	%r90, %r57;
	mul.lo.s32 	%r88, %r2, 3;
	add.s32 	%r58, %r7, %r79;
	mad.lo.s32 	%r85, %r49, %r58, %r1;
	add.s32 	%r59, %r9, %r79;
	mad.lo.s32 	%r82, %r49, %r59, %r1;
	add.s32 	%r60, %r49, %r79;
	mad.lo.s32 	%r81, %r49, %r60, %r1;
	add.s32 	%r61, %r60, -1;
	mad.lo.s32 	%r80, %r49, %r61, %r1;
	mov.b32 	%r89, 0;
	mov.u32 	%r83, %r2;
	mov.u32 	%r84, %r8;
	mov.u32 	%r86, %r13;
$L__BB2_4:
	.pragma "nounroll";
	cvt.s64.s32 	%rd5, %r83;
	cvt.s64.s32 	%rd6, %r11;
	cvt.s64.s32 	%rd7, %r1;
	add.s64 	%rd8, %rd7, %rd6;
	add.s64 	%rd9, %rd8, %rd5;
	shl.b64 	%rd10, %rd9, 2;
	add.s64 	%rd11, %rd2, %rd10;
	ld.global.f32 	%f1, [%rd11+-4];
	ld.global.f32 	%f2, [%rd11+4];
	add.f32 	%f3, %f1, %f2;
	mul.wide.s32 	%rd12, %r80, 4;
	add.s64 	%rd13, %rd2, %rd12;
	ld.global.f32 	%f4, [%rd13];
	add.f32 	%f5, %f3, %f4;
	mul.wide.s32 	%rd14, %r82, 4;
	add.s64 	%rd15, %rd2, %rd14;
	ld.global.f32 	%f6, [%rd15];
	add.f32 	%f7, %f5, %f6;
	mul.wide.s32 	%rd16, %r86, 4;
	add.s64 	%rd17, %rd2, %rd16;
	ld.global.f32 	%f8, [%rd17];
	add.f32 	%f9, %f7, %f8;
	mul.wide.s32 	%rd18, %r85, 4;
	add.s64 	%rd19, %rd2, %rd18;
	ld.global.f32 	%f10, [%rd19];
	add.f32 	%f11, %f9, %f10;
	cvt.f64.f32 	%fd1, %f11;
	mul.f64 	%fd2, %fd1, 0d3FE999999999999A;
	cvt.rn.f32.f64 	%f12, %fd2;
	mul.wide.s32 	%rd20, %r81, 4;
	add.s64 	%rd21, %rd1, %rd20;
	st.global.f32 	[%rd21], %f12;
	cvt.s64.s32 	%rd22, %r84;
	add.s64 	%rd23, %rd8, %rd22;
	shl.b64 	%rd24, %rd23, 2;
	add.s64 	%rd25, %rd2, %rd24;
	ld.global.f32 	%f13, [%rd25+-4];
	ld.global.f32 	%f14, [%rd25+4];
	add.f32 	%f15, %f13, %f14;
	mul.wide.u32 	%rd26, %r2, 4;
	add.s64 	%rd27, %rd13, %rd26;
	ld.global.f32 	%f16, [%rd27];
	add.f32 	%f17, %f15, %f16;
	mul.wide.u32 	%rd28, %r49, 4;
	add.s64 	%rd29, %rd19, %rd28;
	ld.global.f32 	%f18, [%rd29];
	add.f32 	%f19, %f17, %f18;
	add.s64 	%rd30, %rd17, %rd26;
	ld.global.f32 	%f20, [%rd30];
	add.f32 	%f21, %f19, %f20;
	add.s64 	%rd31, %rd19, %rd26;
	ld.global.f32 	%f22, [%rd31];
	add.f32 	%f23, %f21, %f22;
	cvt.f64.f32 	%fd3, %f23;
	mul.f64 	%fd4, %fd3, 0d3FE999999999999A;
	cvt.rn.f32.f64 	%f24, %fd4;
	add.s64 	%rd32, %rd21, %rd26;
	st.global.f32 	[%rd32], %f24;
	cvt.s64.s32 	%rd33, %r88;
	add.s64 	%rd34, %rd8, %rd33;
	shl.b64 	%rd35, %rd34, 2;
	add.s64 	%rd36, %rd2, %rd35;
	ld.global.f32 	%f25, [%rd36+-4];
	ld.global.f32 	%f26, [%rd36+4];
	add.f32 	%f27, %f25, %f26;
	add.s64 	%rd37, %rd27, %rd26;
	ld.global.f32 	%f28, [%rd37];
	add.f32 	%f29, %f27, %f28;
	add.s64 	%rd38, %rd31, %rd28;
	ld.global.f32 	%f30, [%rd38];
	add.f32 	%f31, %f29, %f30;
	ld.global.f32 	%f32, [%rd19];
	add.f32 	%f33, %f31, %f32;
	add.s64 	%rd39, %rd31, %rd26;
	ld.global.f32 	%f34, [%rd39];
	add.f32 	%f35, %f33, %f34;
	cvt.f64.f32 	%fd5, %f35;
	mul.f64 	%fd6, %fd5, 0d3FE999999999999A;
	cvt.rn.f32.f64 	%f36, %fd6;
	add.s64 	%rd40, %rd32, %rd26;
	st.global.f32 	[%rd40], %f36;
	cvt.s64.s32 	%rd41, %r87;
	add.s64 	%rd42, %rd8, %rd41;
	shl.b64 	%rd43, %rd42, 2;
	add.s64 	%rd44, %rd2, %rd43;
	ld.global.f32 	%f37, [%rd44+-4];
	ld.global.f32 	%f38, [%rd44+4];
	add.f32 	%f39, %f37, %f38;
	add.s64 	%rd45, %rd37, %rd26;
	ld.global.f32 	%f40, [%rd45];
	add.f32 	%f41, %f39, %f40;
	add.s64 	%rd46, %rd39, %rd28;
	ld.global.f32 	%f42, [%rd46];
	add.f32 	%f43, %f41, %f42;
	ld.global.f32 	%f44, [%rd31];
	add.f32 	%f45, %f43, %f44;
	add.s64 	%rd47, %rd39, %rd26;
	ld.global.f32 	%f46, [%rd47];
	add.f32 	%f47, %f45, %f46;
	cvt.f64.f32 	%fd7, %f47;
	mul.f64 	%fd8, %fd7, 0d3FE999999999999A;
	cvt.rn.f32.f64 	%f48, %fd8;
	add.s64 	%rd48, %rd40, %rd26;
	st.global.f32 	[%rd48], %f48;
	add.s32 	%r90, %r90, 4;
	add.s32 	%r89, %r89, 4;
	shl.b32 	%r62, %r2, 2;
	add.s32 	%r88, %r88, %r62;
	add.s32 	%r87, %r87, %r62;
	add.s32 	%r86, %r86, %r62;
	add.s32 	%r85, %r85, %r62;
	add.s32 	%r84, %r84, %r62;
	add.s32 	%r83, %r83, %r62;
	add.s32 	%r82, %r82, %r62;
	add.s32 	%r81, %r81, %r62;
	add.s32 	%r80, %r80, %r62;
	setp.ne.s32 	%p3, %r90, 0;
	@%p3 bra 	$L__BB2_4;
	add.s32 	%r92, %r89, 1;
$L__BB2_6:
	and.b32  	%r63, %r3, 3;
	setp.eq.s32 	%p4, %r63, 0;
	@%p4 bra 	$L__BB2_11;
	add.s32 	%r45, %r12, %r7;
	setp.eq.s32 	%p5, %r5, 3;
	@%p5 bra 	$L__BB2_9;
	mul.lo.s32 	%r64, %r92, %r2;
	cvt.s64.s32 	%rd49, %r64;
	cvt.s64.s32 	%rd50, %r11;
	add.s64 	%rd52, %rd79, %rd50;
	add.s64 	%rd53, %rd52, %rd49;
	shl.b64 	%rd54, %rd53, 2;
	add.s64 	%rd55, %rd2, %rd54;
	ld.global.f32 	%f49, [%rd55+-4];
	ld.global.f32 	%f50, [%rd55+4];
	add.f32 	%f51, %f49, %f50;
	add.s32 	%r65, %r12, %r64;
	mul.wide.s32 	%rd56, %r65, 4;
	add.s64 	%rd57, %rd2, %rd56;
	ld.global.f32 	%f52, [%rd57];
	add.f32 	%f53, %f51, %f52;
	add.s32 	%r66, %r45, %r64;
	mul.wide.s32 	%rd58, %r66, 4;
	add.s64 	%rd59, %rd2, %rd58;
	ld.global.f32 	%f54, [%rd59];
	add.f32 	%f55, %f53, %f54;
	sub.s32 	%r67, %r64, %r2;
	add.s32 	%r68, %r67, %r13;
	mul.wide.s32 	%rd60, %r68, 4;
	add.s64 	%rd61, %rd2, %rd60;
	ld.global.f32 	%f56, [%rd61];
	add.f32 	%f57, %f55, %f56;
	add.s32 	%r69, %r67, %r8;
	add.s32 	%r70, %r69, %r13;
	mul.wide.s32 	%rd62, %r70, 4;
	add.s64 	%rd63, %rd2, %rd62;
	ld.global.f32 	%f58, [%rd63];
	add.f32 	%f59, %f57, %f58;
	cvt.f64.f32 	%fd9, %f59;
	mul.f64 	%fd10, %fd9, 0d3FE999999999999A;
	cvt.rn.f32.f64 	%f60, %fd10;
	add.s32 	%r71, %r65, %r49;
	mul.wide.s32 	%rd64, %r71, 4;
	add.s64 	%rd65, %rd1, %rd64;
	st.global.f32 	[%rd65], %f60;
	cvt.s64.s32 	%rd66, %r69;
	add.s64 	%rd67, %rd52, %rd66;
	shl.b64 	%rd68, %rd67, 2;
	add.s64 	%rd69, %rd2, %rd68;
	ld.global.f32 	%f61, [%rd69+-4];
	ld.global.f32 	%f62, [%rd69+4];
	add.f32 	%f63, %f61, %f62;
	add.s64 	%rd71, %rd57, %rd70;
	ld.global.f32 	%f64, [%rd71];
	add.f32 	%f65, %f63, %f64;
	add.s64 	%rd73, %rd63, %rd72;
	ld.global.f32 	%f66, [%rd73];
	add.f32 	%f67, %f65, %f66;
	add.s64 	%rd74, %rd61, %rd70;
	ld.global.f32 	%f68, [%rd74];
	add.f32 	%f69, %f67, %f68;
	add.s32 	%r92, %r92, 2;
	add.s64 	%rd75, %rd63, %rd70;
	ld.global.f32 	%f70, [%rd75];
	add.f32 	%f71, %f69, %f70;
	cvt.f64.f32 	%fd11, %f71;
	mul.f64 	%fd12, %fd11, 0d3FE999999999999A;
	cvt.rn.f32.f64 	%f72, %fd12;
	add.s64 	%rd76, %rd65, %rd70;
	st.global.f32 	[%rd76], %f72;
$L__BB2_9:
	setp.eq.s32 	%p6, %r6, 0;
	@%p6 bra 	$L__BB2_11;
	mul.lo.s32 	%r72, %r92, %r2;
	cvt.s64.s32 	%rd77, %r72;
	cvt.s64.s32 	%rd78, %r11;
	add.s64 	%rd80, %rd79, %rd78;
	add.s64 	%rd81, %rd80, %rd77;
	shl.b64 	%rd82, %rd81, 2;
	add.s64 	%rd83, %rd2, %rd82;
	ld.global.f32 	%f73, [%rd83+-4];
	ld.global.f32 	%f74, [%rd83+4];
	add.f32 	%f75, %f73, %f74;
	add.s32 	%r73, %r12, %r72;
	mul.wide.s32 	%rd84, %r73, 4;
	add.s64 	%rd85, %rd2, %rd84;
	ld.global.f32 	%f76, [%rd85];
	add.f32 	%f77, %f75, %f76;
	add.s32 	%r74, %r45, %r72;
	mul.wide.s32 	%rd86, %r74, 4;
	add.s64 	%rd87, %rd2, %rd86;
	ld.global.f32 	%f78, [%rd87];
	add.f32 	%f79, %f77, %f78;
	sub.s32 	%r75, %r72, %r2;
	add.s32 	%r76, %r75, %r13;
	mul.wide.s32 	%rd88, %r76, 4;
	add.s64 	%rd89, %rd2, %rd88;
	ld.global.f32 	%f80, [%rd89];
	add.f32 	%f81, %f79, %f80;
	add.s32 	%r77, %r76, %r8;
	mul.wide.s32 	%rd90, %r77, 4;
	add.s64 	%rd91, %rd2, %rd90;
	ld.global.f32 	%f82, [%rd91];
	add.f32 	%f83, %f81, %f82;
	cvt.f64.f32 	%fd13, %f83;
	mul.f64 	%fd14, %fd13, 0d3FE999999999999A;
	cvt.rn.f32.f64 	%f84, %fd14;
	add.s32 	%r78, %r73, %r49;
	mul.wide.s32 	%rd92, %r78, 4;
	add.s64 	%rd93, %rd1, %rd92;
	st.global.f32 	[%rd93], %f84;
$L__BB2_11:
	setp.ne.s32 	%p7, %r79, %r3;
	add.s32 	%r79, %r79, 1;
	@%p7 bra 	$L__BB2_2;
$L__BB2_12:
	ret;

}


// ===== COMPILED SASS (sm_100) =====

	.target	sm_100

	.elftype	@"ET_EXEC"


//--------------------- .note.nv.tkinfo           --------------------------
	.section	.note.nv.tkinfo,"",@"SHT_NOTE"
	.sectionflags	@"SHF_NOTE_NV_TKINFO"
	.tkinfo
        /*0018*/ 	.word	0x00000002
        /*0030*/ 	.string	""
        /*0030*/ 	.string	"ptxas"
        /*0030*/ 	.string	"Cuda compilation tools, release 13.0, V13.0.88"
        /*0030*/ 	.string	"Build cuda_13.0.r13.0/compiler.36424714_0"
        /*0030*/ 	.string	"-arch sm_100 -m 64 "



//--------------------- .note.nv.cuinfo           --------------------------
	.section	.note.nv.cuinfo,"",@"SHT_NOTE"
	.sectionflags	@"SHF_NOTE_NV_CUINFO"
        /*0018*/ 	.short	0x0002
        /*001a*/ 	.short	0x0064
        /*001c*/ 	.short	0x0082
	.zero		2


//--------------------- .nv.info                  --------------------------
	.section	.nv.info,"",@"SHT_CUDA_INFO"
	.align	4


	//----- nvinfo : EIATTR_REGCOUNT
	.align		4
        /*0000*/ 	.byte	0x04, 0x2f
        /*0002*/ 	.short	(.L_1 - .L_0)
	.align		4
.L_0:
        /*0004*/ 	.word	index@(_Z5tiledPfS_i)
        /*0008*/ 	.word	0x00000014


	//----- nvinfo : EIATTR_FRAME_SIZE
	.align		4
.L_1:
        /*000c*/ 	.byte	0x04, 0x11
        /*000e*/ 	.short	(.L_3 - .L_2)
	.align		4
.L_2:
        /*0010*/ 	.word	index@(_Z5tiledPfS_i)
        /*0014*/ 	.word	0x00000000


	//----- nvinfo : EIATTR_REGCOUNT
	.align		4
.L_3:
        /*0018*/ 	.byte	0x04, 0x2f
        /*001a*/ 	.short	(.L_5 - .L_4)
	.align		4
.L_4:
        /*001c*/ 	.word	index@(_Z19tiled_shared_memoryPfS_i)
        /*0020*/ 	.word	0x00000016


	//----- nvinfo : EIATTR_FRAME_SIZE
	.align		4
.L_5:
        /*0024*/ 	.byte	0x04, 0x11
        /*0026*/ 	.short	(.L_7 - .L_6)
	.align		4
.L_6:
        /*0028*/ 	.word	index@(_Z19tiled_shared_memoryPfS_i)
        /*002c*/ 	.word	0x00000000


	//----- nvinfo : EIATTR_REGCOUNT
	.align		4
.L_7:
        /*0030*/ 	.byte	0x04, 0x2f
        /*0032*/ 	.short	(.L_9 - .L_8)
	.align		4
.L_8:
        /*0034*/ 	.word	index@(_Z8nontiledPfS_i)
        /*0038*/ 	.word	0x00000020


	//----- nvinfo : EIATTR_FRAME_SIZE
	.align		4
.L_9:
        /*003c*/ 	.byte	0x04, 0x11
        /*003e*/ 	.short	(.L_11 - .L_10)
	.align		4
.L_10:
        /*0040*/ 	.word	index@(_Z8nontiledPfS_i)
        /*0044*/ 	.word	0x00000000


	//----- nvinfo : EIATTR_MIN_STACK_SIZE
	.align		4
.L_11:
        /*0048*/ 	.byte	0x04, 0x12
        /*004a*/ 	.short	(.L_13 - .L_12)
	.align		4
.L_12:
        /*004c*/ 	.word	index@(_Z8nontiledPfS_i)
        /*0050*/ 	.word	0x00000000


	//----- nvinfo : EIATTR_MIN_STACK_SIZE
	.align		4
.L_13:
        /*0054*/ 	.byte	0x04, 0x12
        /*0056*/ 	.short	(.L_15 - .L_14)
	.align		4
.L_14:
        /*0058*/ 	.word	index@(_Z19tiled_shared_memoryPfS_i)
        /*005c*/ 	.word	0x00000000


	//----- nvinfo : EIATTR_MIN_STACK_SIZE
	.align		4
.L_15:
        /*0060*/ 	.byte	0x04, 0x12
        /*0062*/ 	.short	(.L_17 - .L_16)
	.align		4
.L_16:
        /*0064*/ 	.word	index@(_Z5tiledPfS_i)
        /*0068*/ 	.word	0x00000000
.L_17:


//--------------------- .nv.compat                --------------------------
	.section	.nv.compat,"",@"SHT_CUDA_COMPAT_INFO"
	.align	4
        /*0000*/ 	.byte	0x02, 0x09, 0x00, 0x00, 0x02, 0x02, 0x01, 0x00, 0x02, 0x05, 0x05, 0x00, 0x03, 0x07, 0x01, 0x01
        /*0010*/ 	.byte	0x02, 0x03, 0x00, 0x00, 0x02, 0x06, 0x01, 0x00, 0x04, 0x0b, 0x08, 0x00, 0x01, 0x00, 0x00, 0x00
        /*0020*/ 	.byte	0x00, 0x00, 0x00, 0x00


//--------------------- .nv.info._Z8nontiledPfS_i --------------------------
	.section	.nv.info._Z8nontiledPfS_i,"",@"SHT_CUDA_INFO"
	.sectionflags	@""
	.align	4


	//----- nvinfo : EIATTR_CUDA_API_VERSION
	.align		4
        /*0000*/ 	.byte	0x04, 0x37
        /*0002*/ 	.short	(.L_19 - .L_18)
.L_18:
        /*0004*/ 	.word	0x00000082


	//----- nvinfo : EIATTR_KPARAM_INFO
	.align		4
.L_19:
        /*0008*/ 	.byte	0x04, 0x17
        /*000a*/ 	.short	(.L_21 - .L_20)
.L_20:
        /*000c*/ 	.word	0x00000000
        /*0010*/ 	.short	0x0002
        /*0012*/ 	.short	0x0010
        /*0014*/ 	.byte	0x00, 0xf0, 0x11, 0x00


	//----- nvinfo : EIATTR_KPARAM_INFO
	.align		4
.L_21:
        /*0018*/ 	.byte	0x04, 0x17
        /*001a*/ 	.short	(.L_23 - .L_22)
.L_22:
        /*001c*/ 	.word	0x00000000
        /*0020*/ 	.short	0x0001
        /*0022*/ 	.short	0x0008
        /*0024*/ 	.byte	0x00, 0xf5, 0x21, 0x00


	//----- nvinfo : EIATTR_KPARAM_INFO
	.align		4
.L_23:
        /*0028*/ 	.byte	0x04, 0x17
        /*002a*/ 	.short	(.L_25 - .L_24)
.L_24:
        /*002c*/ 	.word	0x00000000
        /*0030*/ 	.short	0x0000
        /*0032*/ 	.short	0x0000
        /*0034*/ 	.byte	0x00, 0xf5, 0x21, 0x00


	//----- nvinfo : EIATTR_SPARSE_MMA_MASK
	.align		4
.L_25:
        /*0038*/ 	.byte	0x03, 0x50
        /*003a*/ 	.short	0x0000


	//----- nvinfo : EIATTR_MAXREG_COUNT
	.align		4
        /*003c*/ 	.byte	0x03, 0x1b
        /*003e*/ 	.short	0x00ff


	//----- nvinfo : EIATTR_MERCURY_ISA_VERSION
	.align		4
        /*0040*/ 	.byte	0x03, 0x5f
        /*0042*/ 	.short	0x0101


	//----- nvinfo : EIATTR_VRC_CTA_INIT_COUNT
	.align		4
        /*0044*/ 	.byte	0x02, 0x4a
	.zero		1
	.zero		1


	//----- nvinfo : EIATTR_EXIT_INSTR_OFFSETS
	.align		4
        /*0048*/ 	.byte	0x04, 0x1c
        /*004a*/ 	.short	(.L_27 - .L_26)


	//   ....[0]....
.L_26:
        /*004c*/ 	.word	0x00000060


	//   ....[1]....
        /*0050*/ 	.word	0x00001100


	//----- nvinfo : EIATTR_CBANK_PARAM_SIZE
	.align		4
.L_27:
        /*0054*/ 	.byte	0x03, 0x19
        /*0056*/ 	.short	0x0014


	//----- nvinfo : EIATTR_PARAM_CBANK
	.align		4
        /*0058*/ 	.byte	0x04, 0x0a
        /*005a*/ 	.short	(.L_29 - .L_28)
	.align		4
.L_28:
        /*005c*/ 	.word	index@(.nv.constant0._Z8nontiledPfS_i)
        /*0060*/ 	.short	0x0380
        /*0062*/ 	.short	0x0014


	//----- nvinfo : EIATTR_SW_WAR
	.align		4
.L_29:
        /*0064*/ 	.byte	0x04, 0x36
        /*0066*/ 	.short	(.L_31 - .L_30)
.L_30:
        /*0068*/ 	.word	0x00000008
.L_31:


//--------------------- .nv.info._Z19tiled_shared_memoryPfS_i --------------------------
	.section	.nv.info._Z19tiled_shared_memoryPfS_i,"",@"SHT_CUDA_INFO"
	.sectionflags	@""
	.align	4


	//----- nvinfo : EIATTR_CUDA_API_VERSION
	.align		4
        /*0000*/ 	.byte	0x04, 0x37
        /*0002*/ 	.short	(.L_33 - .L_32)
.L_32:
        /*0004*/ 	.word	0x00000082


	//----- nvinfo : EIATTR_KPARAM_INFO
	.align		4
.L_33:
        /*0008*/ 	.byte	0x04, 0x17
        /*000a*/ 	.short	(.L_35 - .L_34)
.L_34:
        /*000c*/ 	.word	0x00000000
        /*0010*/ 	.short	0x0002
        /*0012*/ 	.short	0x0010
        /*0014*/ 	.byte	0x00, 0xf0, 0x11, 0x00


	//----- nvinfo : EIATTR_KPARAM_INFO
	.align		4
.L_35:
        /*0018*/ 	.byte	0x04, 0x17
        /*001a*/ 	.short	(.L_37 - .L_36)
.L_36:
        /*001c*/ 	.word	0x00000000
        /*0020*/ 	.short	0x0001
        /*0022*/ 	.short	0x0008
        /*0024*/ 	.byte	0x00, 0xf5, 0x21, 0x00


	//----- nvinfo : EIATTR_KPARAM_INFO
	.align		4
.L_37:
        /*0028*/ 	.byte	0x04, 0x17
        /*002a*/ 	.short	(.L_39 - .L_38)
.L_38:
        /*002c*/ 	.word	0x00000000
        /*0030*/ 	.short	0x0000
        /*0032*/ 	.short	0x0000
        /*0034*/ 	.byte	0x00, 0xf5, 0x21, 0x00


	//----- nvinfo : EIATTR_SPARSE_MMA_MASK
	.align		4
.L_39:
        /*0038*/ 	.byte	0x03, 0x50
        /*003a*/ 	.short	0x0000


	//----- nvinfo : EIATTR_MAXREG_COUNT
	.align		4
        /*003c*/ 	.byte	0x03, 0x1b
        /*003e*/ 	.short	0x00ff


	//----- nvinfo : EIATTR_NUM_BARRIERS
	.align		4
        /*0040*/ 	.byte	0x02, 0x4c
        /*0042*/ 	.byte	0x01
	.zero		1


	//----- nvinfo : EIATTR_MERCURY_ISA_VERSION
	.align		4
        /*0044*/ 	.byte	0x03, 0x5f
        /*0046*/ 	.short	0x0101


	//----- nvinfo : EIATTR_VRC_CTA_INIT_COUNT
	.align		4
        /*0048*/ 	.byte	0x02, 0x4a
	.zero		1
	.zero		1


	//----- nvinfo : EIATTR_EXIT_INSTR_OFFSETS
	.align		4
        /*004c*/ 	.byte	0x04, 0x1c
        /*004e*/ 	.short	(.L_41 - .L_40)


	//   ....[0]....
.L_40:
        /*0050*/ 	.word	0x00000400


	//----- nvinfo : EIATTR_CBANK_PARAM_SIZE
	.align		4
.L_41:
        /*0054*/ 	.byte	0x03, 0x19
        /*0056*/ 	.short	0x0014


	//----- nvinfo : EIATTR_PARAM_CBANK
	.align		4
        /*0058*/ 	.byte	0x04, 0x0a
        /*005a*/ 	.short	(.L_43 - .L_42)
	.align		4
.L_42:
        /*005c*/ 	.word	index@(.nv.constant0._Z19tiled_shared_memoryPfS_i)
        /*0060*/ 	.short	0x0380
        /*0062*/ 	.short	0x0014


	//----- nvinfo : EIATTR_SW_WAR
	.align		4
.L_43:
        /*0064*/ 	.byte	0x04, 0x36
        /*0066*/ 	.short	(.L_45 - .L_44)
.L_44:
        /*0068*/ 	.word	0x00000008
.L_45:


//--------------------- .nv.info._Z5tiledPfS_i    --------------------------
	.section	.nv.info._Z5tiledPfS_i,"",@"SHT_CUDA_INFO"
	.sectionflags	@""
	.align	4


	//----- nvinfo : EIATTR_CUDA_API_VERSION
	.align		4
        /*0000*/ 	.byte	0x04, 0x37
        /*0002*/ 	.short	(.L_47 - .L_46)
.L_46:
        /*0004*/ 	.word	0x00000082


	//----- nvinfo : EIATTR_KPARAM_INFO
	.align		4
.L_47:
        /*0008*/ 	.byte	0x04, 0x17
        /*000a*/ 	.short	(.L_49 - .L_48)
.L_48:
        /*000c*/ 	.word	0x00000000
        /*0010*/ 	.short	0x0002
        /*0012*/ 	.short	0x0010
        /*0014*/ 	.byte	0x00, 0xf0, 0x11, 0x00


	//----- nvinfo : EIATTR_KPARAM_INFO
	.align		4
.L_49:
        /*0018*/ 	.byte	0x04, 0x17
        /*001a*/ 	.short	(.L_51 - .L_50)
.L_50:
        /*001c*/ 	.word	0x00000000
        /*0020*/ 	.short	0x0001
        /*0022*/ 	.short	0x0008
        /*0024*/ 	.byte	0x00, 0xf5, 0x21, 0x00


	//----- nvinfo : EIATTR_KPARAM_INFO
	.align		4
.L_51:
        /*0028*/ 	.byte	0x04, 0x17
        /*002a*/ 	.short	(.L_53 - .L_52)
.L_52:
        /*002c*/ 	.word	0x00000000
        /*0030*/ 	.short	0x0000
        /*0032*/ 	.short	0x0000
        /*0034*/ 	.byte	0x00, 0xf5, 0x21, 0x00


	//----- nvinfo : EIATTR_SPARSE_MMA_MASK
	.align		4
.L_53:
        /*0038*/ 	.byte	0x03, 0x50
        /*003a*/ 	.short	0x0000


	//----- nvinfo : EIATTR_MAXREG_COUNT
	.align		4
        /*003c*/ 	.byte	0x03, 0x1b
        /*003e*/ 	.short	0x00ff


	//----- nvinfo : EIATTR_MERCURY_ISA_VERSION
	.align		4
        /*0040*/ 	.byte	0x03, 0x5f
        /*0042*/ 	.short	0x0101


	//----- nvinfo : EIATTR_VRC_CTA_INIT_COUNT
	.align		4
        /*0044*/ 	.byte	0x02, 0x4a
	.zero		1
	.zero		1


	//----- nvinfo : EIATTR_EXIT_INSTR_OFFSETS
	.align		4
        /*0048*/ 	.byte	0x04, 0x1c
        /*004a*/ 	.short	(.L_55 - .L_54)


	//   ....[0]....
.L_54:
        /*004c*/ 	.word	0x00000380


	//----- nvinfo : EIATTR_CBANK_PARAM_SIZE
	.align		4
.L_55:
        /*0050*/ 	.byte	0x03, 0x19
        /*0052*/ 	.short	0x0014


	//----- nvinfo : EIATTR_PARAM_CBANK
	.align		4
        /*0054*/ 	.byte	0x04, 0x0a
        /*0056*/ 	.short	(.L_57 - .L_56)
	.align		4
.L_56:
        /*0058*/ 	.word	index@(.nv.constant0._Z5tiledPfS_i)
        /*005c*/ 	.short	0x0380
        /*005e*/ 	.short	0x0014


	//----- nvinfo : EIATTR_SW_WAR
	.align		4
.L_57:
        /*0060*/ 	.byte	0x04, 0x36
        /*0062*/ 	.short	(.L_59 - .L_58)
.L_58:
        /*0064*/ 	.word	0x00000008
.L_59:


//--------------------- .nv.callgraph             --------------------------
	.section	.nv.callgraph,"",@"SHT_CUDA_CALLGRAPH"
	.align	4
	.sectionentsize	8
	.align		4
        /*0000*/ 	.word	0x00000000
	.align		4
        /*0004*/ 	.word	0xffffffff
	.align		4
        /*0008*/ 	.word	0x00000000
	.align		4
        /*000c*/ 	.word	0xfffffffe
	.align		4
        /*0010*/ 	.word	0x00000000
	.align		4
        /*0014*/ 	.word	0xfffffffd
	.align		4
        /*0018*/ 	.word	0x00000000
	.align		4
        /*001c*/ 	.word	0xfffffffc


//--------------------- .text._Z8nontiledPfS_i    --------------------------
	.section	.text._Z8nontiledPfS_i,"ax",@progbits
	.align	128
        .global         _Z8nontiledPfS_i
        .type           _Z8nontiledPfS_i,@function
        .size           _Z8nontiledPfS_i,(.L_x_8 - _Z8nontiledPfS_i)
        .other          _Z8nontiledPfS_i,@"STO_CUDA_ENTRY STV_DEFAULT"
_Z8nontiledPfS_i:
.text._Z8nontiledPfS_i:
[----:B------:R-:W-:Y:S08]  /*0000*/  LDC R1, c[0x0][0x37c] ;  /* 0x0000df00ff017b82 */ /* 0x000ff00000000800 */
[----:B------:R-:W0:Y:S01]  /*0010*/  LDC R2, c[0x0][0x390] ;  /* 0x0000e400ff027b82 */ /* 0x000e220000000800 */
[----:B------:R-:W1:Y:S07]  /*0020*/  S2R R0, SR_TID.X ;  /* 0x0000000000007919 */ /* 0x000e6e0000002100 */
[----:B------:R-:W2:Y:S08]  /*0030*/  LDC R3, c[0x0][0x360] ;  /* 0x0000d800ff037b82 */ /* 0x000eb00000000800 */
[----:B------:R-:W3:Y:S01]  /*0040*/  S2UR UR4, SR_CTAID.X ;  /* 0x00000000000479c3 */ /* 0x000ee20000002500 */
[----:B0-----:R-:W-:-:S13]  /*0050*/  ISETP.GE.AND P0, PT, R2, 0x3, PT ;  /* 0x000000030200780c */ /* 0x001fda0003f06270 */
[----:B-123--:R-:W-:Y:S05]  /*0060*/  @!P0 EXIT ;  /* 0x000000000000894d */ /* 0x00efea0003800000 */
[----:B------:R-:W-:Y:S01]  /*0070*/  IMAD R0, R3, UR4, R0 ;  /* 0x0000000403007c24 */ /* 0x000fe2000f8e0200 */
[C---:B------:R-:W-:Y:S01]  /*0080*/  IADD3 R4, PT, PT, R2.reuse, -0x3, RZ ;  /* 0xfffffffd02047810 */ /* 0x040fe20007ffe0ff */
[----:B------:R-:W0:Y:S01]  /*0090*/  LDCU.64 UR8, c[0x0][0x358] ;  /* 0x00006b00ff0877ac */ /* 0x000e220008000a00 */
[C---:B------:R-:W-:Y:S01]  /*00a0*/  LOP3.LUT R5, R2.reuse, 0x3, RZ, 0xc0, !PT ;  /* 0x0000000302057812 */ /* 0x040fe200078ec0ff */
[----:B------:R-:W-:Y:S01]  /*00b0*/  IMAD R2, R2, R2, RZ ;  /* 0x0000000202027224 */ /* 0x000fe200078e02ff */
[----:B------:R-:W-:Y:S01]  /*00c0*/  ISETP.GE.U32.AND P0, PT, R4, 0x3, PT ;  /* 0x000000030400780c */ /* 0x000fe20003f06070 */
[----:B------:R-:W-:Y:S01]  /*00d0*/  UMOV UR6, 0x1 ;  /* 0x0000000100067882 */ /* 0x000fe20000000000 */
[----:B------:R-:W-:Y:S02]  /*00e0*/  ISETP.NE.AND P1, PT, R5, 0x3, PT ;  /* 0x000000030500780c */ /* 0x000fe40003f25270 */
[----:B------:R-:W-:-:S11]  /*00f0*/  SHF.R.S32.HI R3, RZ, 0x1f, R0 ;  /* 0x0000001fff037819 */ /* 0x000fd60000011400 */
.L_x_4:
[----:B-1-3--:R-:W1:Y:S01]  /*0100*/  LDC R5, c[0x0][0x390] ;  /* 0x0000e400ff057b82 */ /* 0x00ae620000000800 */
[----:B------:R-:W-:Y:S01]  /*0110*/  UMOV UR4, 0x1 ;  /* 0x0000000100047882 */ /* 0x000fe20000000000 */
[----:B-12---:R-:W-:-:S05]  /*0120*/  IMAD R17, R5, UR6, RZ ;  /* 0x0000000605117c24 */ /* 0x006fca000f8e02ff */
[----:B------:R-:W-:Y:S01]  /*0130*/  IADD3 R10, PT, PT, R0, R17, RZ ;  /* 0x00000011000a7210 */ /* 0x000fe20007ffe0ff */
[----:B------:R-:W-:Y:S06]  /*0140*/  @!P0 BRA `(.L_x_0) ;  /* 0x00000008001c8947 */ /* 0x000fec0003800000 */
[----:B------:R-:W1:Y:S01]  /*0150*/  LDCU UR4, c[0x0][0x390] ;  /* 0x00007200ff0477ac */ /* 0x000e620008000800 */
[C---:B------:R-:W-:Y:S02]  /*0160*/  IADD3 R15, PT, PT, R5.reuse, UR6, RZ ;  /* 0x00000006050f7c10 */ /* 0x040fe4000fffe0ff */
[C---:B------:R-:W-:Y:S01]  /*0170*/  LEA R7, R5.reuse, UR6, 0x1 ;  /* 0x0000000605077c11 */ /* 0x040fe2000f8e08ff */
[----:B------:R-:W2:Y:S01]  /*0180*/  LDCU.64 UR10, c[0x0][0x388] ;  /* 0x00007100ff0a77ac */ /* 0x000ea20008000a00 */
[----:B------:R-:W-:Y:S02]  /*0190*/  IADD3.X R4, PT, PT, R5, UR6, RZ, PT, !PT ;  /* 0x0000000605047c10 */ /* 0x000fe4000bffe4ff */
[C---:B------:R-:W-:Y:S01]  /*01a0*/  IADD3 R6, PT, PT, R15.reuse, -0x1, RZ ;  /* 0xffffffff0f067810 */ /* 0x040fe20007ffe0ff */
[--C-:B------:R-:W-:Y:S01]  /*01b0*/  IMAD R15, R15, R5, R0.reuse ;  /* 0x000000050f0f7224 */ /* 0x100fe200078e0200 */
[----:B------:R-:W-:Y:S01]  /*01c0*/  IADD3 RZ, P2, PT, R0, R17, RZ ;  /* 0x0000001100ff7210 */ /* 0x000fe20007f5e0ff */
[-CC-:B------:R-:W-:Y:S01]  /*01d0*/  IMAD R7, R7, R5.reuse, R0.reuse ;  /* 0x0000000507077224 */ /* 0x180fe200078e0200 */
[--C-:B------:R-:W-:Y:S01]  /*01e0*/  SHF.R.S32.HI R3, RZ, 0x1f, R0.reuse ;  /* 0x0000001fff037819 */ /* 0x100fe20000011400 */
[-CC-:B------:R-:W-:Y:S01]  /*01f0*/  IMAD R4, R4, R5.reuse, R0.reuse ;  /* 0x0000000504047224 */ /* 0x180fe200078e0200 */
[----:B------:R-:W-:Y:S01]  /*0200*/  SHF.L.U32 R11, R2, 0x1, RZ ;  /* 0x00000001020b7819 */ /* 0x000fe200000006ff */
[----:B------:R-:W-:Y:S01]  /*0210*/  IMAD R6, R6, R5, R0 ;  /* 0x0000000506067224 */ /* 0x000fe200078e0200 */
[----:B------:R-:W-:-:S02]  /*0220*/  SHF.L.U32 R13, R2, 0x2, RZ ;  /* 0x00000002020d7819 */ /* 0x000fc400000006ff */
[-C--:B------:R-:W-:Y:S01]  /*0230*/  LEA R27, R2, R2.reuse, 0x1 ;  /* 0x00000002021b7211 */ /* 0x080fe200078e08ff */
[----:B-1----:R-:W-:Y:S01]  /*0240*/  UIADD3 UR4, UPT, UPT, UR4, -0x2, URZ ;  /* 0xfffffffe04047890 */ /* 0x002fe2000fffe0ff */
[----:B------:R-:W-:Y:S02]  /*0250*/  MOV R9, R2 ;  /* 0x0000000200097202 */ /* 0x000fe40000000f00 */
[----:B------:R-:W-:Y:S01]  /*0260*/  LEA.HI.X.SX32 R8, R17, R3, 0x1, P2 ;  /* 0x0000000311087211 */ /* 0x000fe200010f0eff */
[----:B------:R-:W-:-:S04]  /*0270*/  ULOP3.LUT UR4, UR4, 0xfffffffc, URZ, 0xc0, !UPT ;  /* 0xfffffffc04047892 */ /* 0x000fc8000f8ec0ff */
[----:B------:R-:W-:-:S03]  /*0280*/  UIADD3 UR5, UPT, UPT, -UR4, URZ, URZ ;  /* 0x000000ff04057290 */ /* 0x000fc6000fffe1ff */
[----:B--2---:R-:W-:-:S09]  /*0290*/  UMOV UR4, URZ ;  /* 0x000000ff00047c82 */ /* 0x004fd20008000000 */
.L_x_1:
[----:B-1----:R-:W-:Y:S01]  /*02a0*/  IMAD R17, R5, UR6, RZ ;  /* 0x0000000605117c24 */ /* 0x002fe2000f8e02ff */
[----:B------:R-:W1:Y:S04]  /*02b0*/  LDC.64 R28, c[0x0][0x388] ;  /* 0x0000e200ff1c7b82 */ /* 0x000e680000000a00 */
[----:B------:R-:W-:-:S04]  /*02c0*/  IADD3 R12, PT, PT, R0, R17, RZ ;  /* 0x00000011000c7210 */ /* 0x000fc80007ffe0ff */
[----:B------:R-:W-:-:S04]  /*02d0*/  IADD3 R14, P2, PT, R9, R12, RZ ;  /* 0x0000000c090e7210 */ /* 0x000fc80007f5e0ff */
[----:B------:R-:W-:Y:S02]  /*02e0*/  LEA.HI.X.SX32 R17, R9, R8, 0x1, P2 ;  /* 0x0000000809117211 */ /* 0x000fe400010f0eff */
[----:B------:R-:W-:-:S04]  /*02f0*/  LEA R20, P2, R14, UR10, 0x2 ;  /* 0x0000000a0e147c11 */ /* 0x000fc8000f8410ff */
[----:B------:R-:W-:-:S05]  /*0300*/  LEA.HI.X R21, R14, UR11, R17, 0x2, P2 ;  /* 0x0000000b0e157c11 */ /* 0x000fca00090f1411 */
[----:B0-----:R-:W2:Y:S04]  /*0310*/  LDG.E R24, desc[UR8][R20.64+-0x4] ;  /* 0xfffffc0814187981 */ /* 0x001ea8000c1e1900 */
[----:B------:R-:W2:Y:S01]  /*0320*/  LDG.E R25, desc[UR8][R20.64+0x4] ;  /* 0x0000040814197981 */ /* 0x000ea2000c1e1900 */
[----:B-1----:R-:W-:-:S04]  /*0330*/  IMAD.WIDE R22, R6, 0x4, R28 ;  /* 0x0000000406167825 */ /* 0x002fc800078e021c */
[--C-:B------:R-:W-:Y:S01]  /*0340*/  IMAD.WIDE R16, R4, 0x4, R28.reuse ;  /* 0x0000000404107825 */ /* 0x100fe200078e021c */
[----:B------:R-:W3:Y:S03]  /*0350*/  LDG.E R14, desc[UR8][R22.64] ;  /* 0x00000008160e7981 */ /* 0x000ee6000c1e1900 */
[--C-:B------:R-:W-:Y:S02]  /*0360*/  IMAD.WIDE R18, R10, 0x4, R28.reuse ;  /* 0x000000040a127825 */ /* 0x100fe400078e021c */
[----:B------:R-:W4:Y:S02]  /*0370*/  LDG.E R16, desc[UR8][R16.64] ;  /* 0x0000000810107981 */ /* 0x000f24000c1e1900 */
[----:B------:R-:W-:-:S05]  /*0380*/  IMAD.WIDE R28, R7, 0x4, R28 ;  /* 0x00000004071c7825 */ /* 0x000fca00078e021c */
[----:B------:R-:W5:Y:S01]  /*0390*/  LDG.E R26, desc[UR8][R28.64] ;  /* 0x000000081c1a7981 */ /* 0x000f62000c1e1900 */
[----:B--2---:R-:W-:-:S03]  /*03a0*/  FADD R25, R24, R25 ;  /* 0x0000001918197221 */ /* 0x004fc60000000000 */
[----:B------:R-:W2:Y:S01]  /*03b0*/  LDG.E R24, desc[UR8][R18.64] ;  /* 0x0000000812187981 */ /* 0x000ea2000c1e1900 */
[----:B---3--:R-:W-:-:S04]  /*03c0*/  FADD R25, R25, R14 ;  /* 0x0000000e19197221 */ /* 0x008fc80000000000 */
[----:B----4-:R-:W-:Y:S02]  /*03d0*/  FADD R25, R25, R16 ;  /* 0x0000001019197221 */ /* 0x010fe40000000000 */
[----:B------:R-:W0:Y:S01]  /*03e0*/  LDC.64 R16, c[0x0][0x380] ;  /* 0x0000e000ff107b82 */ /* 0x000e220000000a00 */
[----:B------:R-:W-:Y:S01]  /*03f0*/  UMOV UR12, 0x9999999a ;  /* 0x9999999a000c7882 */ /* 0x000fe20000000000 */
[----:B------:R-:W-:Y:S01]  /*0400*/  UMOV UR13, 0x3fe99999 ;  /* 0x3fe99999000d7882 */ /* 0x000fe20000000000 */
[----:B------:R-:W-:-:S04]  /*0410*/  IADD3 R14, P2, PT, R11, R12, RZ ;  /* 0x0000000c0b0e7210 */ /* 0x000fc80007f5e0ff */
[----:B------:R-:W-:Y:S02]  /*0420*/  LEA.HI.X.SX32 R21, R11, R8, 0x1, P2 ;  /* 0x000000080b157211 */ /* 0x000fe400010f0eff */
[----:B------:R-:W-:-:S04]  /*0430*/  LEA R20, P2, R14, UR10, 0x2 ;  /* 0x0000000a0e147c11 */ /* 0x000fc8000f8410ff */
[----:B------:R-:W-:Y:S01]  /*0440*/  LEA.HI.X R21, R14, UR11, R21, 0x2, P2 ;  /* 0x0000000b0e157c11 */ /* 0x000fe200090f1415 */
[----:B------:R-:W-:-:S04]  /*0450*/  IMAD.WIDE.U32 R22, R2, 0x4, R22 ;  /* 0x0000000402167825 */ /* 0x000fc800078e0016 */
[----:B0-----:R-:W-:-:S04]  /*0460*/  IMAD.WIDE R16, R15, 0x4, R16 ;  /* 0x000000040f107825 */ /* 0x001fc800078e0210 */
[----:B--2---:R-:W-:-:S04]  /*0470*/  FADD R24, R25, R24 ;  /* 0x0000001819187221 */ /* 0x004fc80000000000 */
[----:B-----5:R-:W-:-:S04]  /*0480*/  FADD R26, R24, R26 ;  /* 0x0000001a181a7221 */ /* 0x020fc80000000000 */
[----:B------:R-:W0:Y:S02]  /*0490*/  F2F.F64.F32 R24, R26 ;  /* 0x0000001a00187310 */ /* 0x000e240000201800 */
[----:B0-----:R-:W-:-:S10]  /*04a0*/  DMUL R24, R24, UR12 ;  /* 0x0000000c18187c28 */ /* 0x001fd40008000000 */
[----:B------:R-:W0:Y:S02]  /*04b0*/  F2F.F32.F64 R25, R24 ;  /* 0x0000001800197310 */ /* 0x000e240000301000 */
[----:B0-----:R0:W-:Y:S04]  /*04c0*/  STG.E desc[UR8][R16.64], R25 ;  /* 0x0000001910007986 */ /* 0x0011e8000c101908 */
[----:B------:R-:W2:Y:S04]  /*04d0*/  LDG.E R14, desc[UR8][R20.64+-0x4] ;  /* 0xfffffc08140e7981 */ /* 0x000ea8000c1e1900 */
[----:B------:R-:W2:Y:S04]  /*04e0*/  LDG.E R26, desc[UR8][R20.64+0x4] ;  /* 0x00000408141a7981 */ /* 0x000ea8000c1e1900 */
[----:B------:R-:W3:Y:S01]  /*04f0*/  LDG.E R20, desc[UR8][R22.64] ;  /* 0x0000000816147981 */ /* 0x000ee2000c1e1900 */
[----:B0-----:R-:W-:-:S04]  /*0500*/  IMAD.WIDE.U32 R24, R2, 0x4, R18 ;  /* 0x0000000402187825 */ /* 0x001fc800078e0012 */
[----:B------:R-:W-:Y:S02]  /*0510*/  IMAD.WIDE.U32 R18, R5, 0x4, R28 ;  /* 0x0000000405127825 */ /* 0x000fe400078e001c */
[----:B------:R-:W4:Y:S02]  /*0520*/  LDG.E R24, desc[UR8][R24.64] ;  /* 0x0000000818187981 */ /* 0x000f24000c1e1900 */
[----:B--2---:R-:W-:Y:S02]  /*0530*/  FADD R14, R14, R26 ;  /* 0x0000001a0e0e7221 */ /* 0x004fe40000000000 */
[----:B------:R0:W2:Y:S02]  /*0540*/  LDG.E R26, desc[UR8][R18.64] ;  /* 0x00000008121a7981 */ /* 0x0000a4000c1e1900 */
[----:B0-----:R-:W-:-:S04]  /*0550*/  IMAD.WIDE.U32 R18, R2, 0x4, R28 ;  /* 0x0000000402127825 */ /* 0x001fc800078e001c */
[----:B---3--:R-:W-:Y:S02]  /*0560*/  FADD R14, R14, R20 ;  /* 0x000000140e0e7221 */ /* 0x008fe40000000000 */
[----:B------:R-:W3:Y:S01]  /*0570*/  LDG.E R20, desc[UR8][R18.64] ;  /* 0x0000000812147981 */ /* 0x000ee2000c1e1900 */
[----:B------:R-:W-:-:S04]  /*0580*/  IMAD.WIDE.U32 R16, R2, 0x4, R16 ;  /* 0x0000000402107825 */ /* 0x000fc800078e0010 */
[----:B------:R-:W-:-:S04]  /*0590*/  IMAD.WIDE.U32 R22, R2, 0x4, R22 ;  /* 0x0000000402167825 */ /* 0x000fc800078e0016 */
[----:B--2---:R-:W-:-:S04]  /*05a0*/  FADD R21, R14, R26 ;  /* 0x0000001a0e157221 */ /* 0x004fc80000000000 */
[----:B----4-:R-:W-:-:S04]  /*05b0*/  FADD R21, R21, R24 ;  /* 0x0000001815157221 */ /* 0x010fc80000000000 */
[----:B---3--:R-:W-:-:S04]  /*05c0*/  FADD R26, R21, R20 ;  /* 0x00000014151a7221 */ /* 0x008fc80000000000 */
[----:B------:R-:W0:Y:S01]  /*05d0*/  F2F.F64.F32 R20, R26 ;  /* 0x0000001a00147310 */ /* 0x000e220000201800 */
[----:B------:R-:W-:Y:S01]  /*05e0*/  IADD3 R14, P2, PT, R27, R12, RZ ;  /* 0x0000000c1b0e7210 */ /* 0x000fe20007f5e0ff */
[----:B0-----:R-:W-:-:S03]  /*05f0*/  DMUL R20, R20, UR12 ;  /* 0x0000000c14147c28 */ /* 0x001fc60008000000 */
[----:B------:R-:W-:Y:S02]  /*0600*/  LEA.HI.X.SX32 R25, R27, R8, 0x1, P2 ;  /* 0x000000081b197211 */ /* 0x000fe400010f0eff */
[----:B------:R-:W-:-:S05]  /*0610*/  LEA R24, P2, R14, UR10, 0x2 ;  /* 0x0000000a0e187c11 */ /* 0x000fca000f8410ff */
[----:B------:R-:W0:Y:S01]  /*0620*/  F2F.F32.F64 R21, R20 ;  /* 0x0000001400157310 */ /* 0x000e220000301000 */
[----:B------:R-:W-:Y:S01]  /*0630*/  LEA.HI.X R25, R14, UR11, R25, 0x2, P2 ;  /* 0x0000000b0e197c11 */ /* 0x000fe200090f1419 */
[----:B0-----:R0:W-:Y:S04]  /*0640*/  STG.E desc[UR8][R16.64], R21 ;  /* 0x0000001510007986 */ /* 0x0011e8000c101908 */
[----:B------:R-:W2:Y:S04]  /*0650*/  LDG.E R14, desc[UR8][R24.64+-0x4] ;  /* 0xfffffc08180e7981 */ /* 0x000ea8000c1e1900 */
[----:B------:R-:W3:Y:S01]  /*0660*/  LDG.E R26, desc[UR8][R22.64] ;  /* 0x00000008161a7981 */ /* 0x000ee2000c1e1900 */
[----:B0-----:R-:W-:-:S03]  /*0670*/  IMAD.WIDE.U32 R20, R5, 0x4, R18 ;  /* 0x0000000405147825 */ /* 0x001fc600078e0012 */
[----:B------:R-:W4:Y:S04]  /*0680*/  LDG.E R28, desc[UR8][R28.64] ;  /* 0x000000081c1c7981 */ /* 0x000f28000c1e1900 */
[----:B------:R-:W2:Y:S04]  /*0690*/  LDG.E R25, desc[UR8][R24.64+0x4] ;  /* 0x0000040818197981 */ /* 0x000ea8000c1e1900 */
[----:B------:R0:W5:Y:S02]  /*06a0*/  LDG.E R29, desc[UR8][R20.64] ;  /* 0x00000008141d7981 */ /* 0x000164000c1e1900 */
[----:B0-----:R-:W-:-:S04]  /*06b0*/  IMAD.WIDE.U32 R20, R2, 0x4, R18 ;  /* 0x0000000402147825 */ /* 0x001fc800078e0012 */
[----:B--2---:R-:W-:-:S04]  /*06c0*/  FADD R14, R14, R25 ;  /* 0x000000190e0e7221 */ /* 0x004fc80000000000 */
[----:B---3--:R-:W-:Y:S02]  /*06d0*/  FADD R14, R14, R26 ;  /* 0x0000001a0e0e7221 */ /* 0x008fe40000000000 */
[----:B------:R-:W2:Y:S02]  /*06e0*/  LDG.E R26, desc[UR8][R20.64] ;  /* 0x00000008141a7981 */ /* 0x000ea4000c1e1900 */
[----:B-----5:R-:W-:-:S04]  /*06f0*/  FADD R14, R14, R29 ;  /* 0x0000001d0e0e7221 */ /* 0x020fc80000000000 */
[----:B----4-:R-:W-:Y:S01]  /*0700*/  FADD R14, R14, R28 ;  /* 0x0000001c0e0e7221 */ /* 0x010fe20000000000 */
[----:B------:R-:W-:-:S04]  /*0710*/  IADD3 R12, P2, PT, R13, R12, RZ ;  /* 0x0000000c0d0c7210 */ /* 0x000fc80007f5e0ff */
[----:B------:R-:W-:Y:S02]  /*0720*/  LEA.HI.X.SX32 R29, R13, R8, 0x1, P2 ;  /* 0x000000080d1d7211 */ /* 0x000fe400010f0eff */
[----:B------:R-:W-:Y:S01]  /*0730*/  LEA R28, P2, R12, UR10, 0x2 ;  /* 0x0000000a0c1c7c11 */ /* 0x000fe2000f8410ff */
[----:B------:R-:W-:-:S03]  /*0740*/  IMAD.WIDE.U32 R16, R2, 0x4, R16 ;  /* 0x0000000402107825 */ /* 0x000fc600078e0010 */
[----:B------:R-:W-:Y:S01]  /*0750*/  LEA.HI.X R29, R12, UR11, R29, 0x2, P2 ;  /* 0x0000000b0c1d7c11 */ /* 0x000fe200090f141d */
[----:B------:R-:W-:-:S04]  /*0760*/  IMAD.WIDE.U32 R22, R2, 0x4, R22 ;  /* 0x0000000402167825 */ /* 0x000fc800078e0016 */
[----:B--2---:R-:W-:-:S04]  /*0770*/  FADD R14, R14, R26 ;  /* 0x0000001a0e0e7221 */ /* 0x004fc80000000000 */
[----:B------:R-:W0:Y:S02]  /*0780*/  F2F.F64.F32 R24, R14 ;  /* 0x0000000e00187310 */ /* 0x000e240000201800 */
[----:B0-----:R-:W-:-:S06]  /*0790*/  DMUL R24, R24, UR12 ;  /* 0x0000000c18187c28 */ /* 0x001fcc0008000000 */
[----:B------:R0:W1:Y:S02]  /*07a0*/  F2F.F32.F64 R26, R24 ;  /* 0x00000018001a7310 */ /* 0x0000640000301000 */
[--C-:B0-----:R-:W-:Y:S01]  /*07b0*/  IMAD.WIDE.U32 R24, R5, 0x4, R20.reuse ;  /* 0x0000000405187825 */ /* 0x101fe200078e0014 */
[----:B-1----:R0:W-:Y:S04]  /*07c0*/  STG.E desc[UR8][R16.64], R26 ;  /* 0x0000001a10007986 */ /* 0x0021e8000c101908 */
[----:B------:R-:W2:Y:S04]  /*07d0*/  LDG.E R12, desc[UR8][R28.64+-0x4] ;  /* 0xfffffc081c0c7981 */ /* 0x000ea8000c1e1900 */
[----:B------:R-:W2:Y:S04]  /*07e0*/  LDG.E R14, desc[UR8][R28.64+0x4] ;  /* 0x000004081c0e7981 */ /* 0x000ea8000c1e1900 */
[----:B------:R-:W3:Y:S01]  /*07f0*/  LDG.E R22, desc[UR8][R22.64] ;  /* 0x0000000816167981 */ /* 0x000ee2000c1e1900 */
[----:B------:R-:W-:-:S03]  /*0800*/  IMAD.WIDE.U32 R20, R2, 0x4, R20 ;  /* 0x0000000402147825 */ /* 0x000fc600078e0014 */
[----:B------:R-:W4:Y:S04]  /*0810*/  LDG.E R24, desc[UR8][R24.64] ;  /* 0x0000000818187981 */ /* 0x000f28000c1e1900 */
[----:B------:R-:W5:Y:S04]  /*0820*/  LDG.E R19, desc[UR8][R18.64] ;  /* 0x0000000812137981 */ /* 0x000f68000c1e1900 */
[----:B------:R-:W5:Y:S01]  /*0830*/  LDG.E R21, desc[UR8][R20.64] ;  /* 0x0000000814157981 */ /* 0x000f62000c1e1900 */
[----:B0-----:R-:W-:Y:S01]  /*0840*/  IMAD.WIDE.U32 R16, R2, 0x4, R16 ;  /* 0x0000000402107825 */ /* 0x001fe200078e0010 */
[----:B------:R-:W-:-:S04]  /*0850*/  UIADD3 UR5, UPT, UPT, UR5, 0x4, URZ ;  /* 0x0000000405057890 */ /* 0x000fc8000fffe0ff */
[----:B------:R-:W-:Y:S01]  /*0860*/  UISETP.NE.AND UP0, UPT, UR5, URZ, UPT ;  /* 0x000000ff0500728c */ /* 0x000fe2000bf05270 */
[C---:B------:R-:W-:Y:S02]  /*0870*/  LEA R10, R2.reuse, R10, 0x2 ;  /* 0x0000000a020a7211 */ /* 0x040fe400078e10ff */
[C---:B------:R-:W-:Y:S02]  /*0880*/  LEA R7, R2.reuse, R7, 0x2 ;  /* 0x0000000702077211 */ /* 0x040fe400078e10ff */
[C---:B------:R-:W-:Y:S02]  /*0890*/  LEA R4, R2.reuse, R4, 0x2 ;  /* 0x0000000402047211 */ /* 0x040fe400078e10ff */
[C---:B------:R-:W-:Y:S02]  /*08a0*/  LEA R6, R2.reuse, R6, 0x2 ;  /* 0x0000000602067211 */ /* 0x040fe400078e10ff */
[C---:B------:R-:W-:Y:S02]  /*08b0*/  LEA R15, R2.reuse, R15, 0x2 ;  /* 0x0000000f020f7211 */ /* 0x040fe400078e10ff */
[----:B------:R-:W-:-:S02]  /*08c0*/  LEA R27, R2, R27, 0x2 ;  /* 0x0000001b021b7211 */ /* 0x000fc400078e10ff */
[C---:B------:R-:W-:Y:S02]  /*08d0*/  LEA R13, R2.reuse, R13, 0x2 ;  /* 0x0000000d020d7211 */ /* 0x040fe400078e10ff */
[C---:B------:R-:W-:Y:S02]  /*08e0*/  LEA R11, R2.reuse, R11, 0x2 ;  /* 0x0000000b020b7211 */ /* 0x040fe400078e10ff */
[----:B------:R-:W-:Y:S01]  /*08f0*/  LEA R9, R2, R9, 0x2 ;  /* 0x0000000902097211 */ /* 0x000fe200078e10ff */
[----:B------:R-:W-:Y:S01]  /*0900*/  UIADD3 UR4, UPT, UPT, UR4, 0x4, URZ ;  /* 0x0000000404047890 */ /* 0x000fe2000fffe0ff */
[----:B--2---:R-:W-:-:S04]  /*0910*/  FADD R12, R12, R14 ;  /* 0x0000000e0c0c7221 */ /* 0x004fc80000000000 */
[----:B---3--:R-:W-:-:S04]  /*0920*/  FADD R12, R12, R22 ;  /* 0x000000160c0c7221 */ /* 0x008fc80000000000 */
[----:B----4-:R-:W-:-:S04]  /*0930*/  FADD R12, R12, R24 ;  /* 0x000000180c0c7221 */ /* 0x010fc80000000000 */
[----:B-----5:R-:W-:-:S04]  /*0940*/  FADD R12, R12, R19 ;  /* 0x000000130c0c7221 */ /* 0x020fc80000000000 */
[----:B------:R-:W-:-:S04]  /*0950*/  FADD R12, R12, R21 ;  /* 0x000000150c0c7221 */ /* 0x000fc80000000000 */
[----:B------:R-:W0:Y:S02]  /*0960*/  F2F.F64.F32 R22, R12 ;  /* 0x0000000c00167310 */ /* 0x000e240000201800 */
[----:B0-----:R-:W-:-:S10]  /*0970*/  DMUL R22, R22, UR12 ;  /* 0x0000000c16167c28 */ /* 0x001fd40008000000 */
[----:B------:R-:W0:Y:S02]  /*0980*/  F2F.F32.F64 R23, R22 ;  /* 0x0000001600177310 */ /* 0x000e240000301000 */
[----:B0-----:R1:W-:Y:S01]  /*0990*/  STG.E desc[UR8][R16.64], R23 ;  /* 0x0000001710007986 */ /* 0x0013e2000c101908 */
[----:B------:R-:W-:Y:S05]  /*09a0*/  BRA.U UP0, `(.L_x_1) ;  /* 0xfffffff9003c7547 */ /* 0x000fea000b83ffff */
[----:B------:R-:W-:-:S12]  /*09b0*/  UIADD3 UR4, UPT, UPT, UR4, 0x1, URZ ;  /* 0x0000000104047890 */ /* 0x000fd8000fffe0ff */
.L_x_0:
[----:B------:R-:W2:Y:S02]  /*09c0*/  LDCU UR5, c[0x0][0x390] ;  /* 0x00007200ff0577ac */ /* 0x000ea40008000800 */
[----:B--2---:R-:W-:-:S04]  /*09d0*/  UIADD3 UR5, UPT, UPT, UR5, -0x2, URZ ;  /* 0xfffffffe05057890 */ /* 0x004fc8000fffe0ff */
[----:B------:R-:W-:-:S09]  /*09e0*/  ULOP3.LUT UP0, URZ, UR5, 0x3, URZ, 0xc0, !UPT ;  /* 0x0000000305ff7892 */ /* 0x000fd2000f80c0ff */
[----:B------:R-:W-:Y:S05]  /*09f0*/  BRA.U !UP0, `(.L_x_2) ;  /* 0x0000000508b47547 */ /* 0x000fea000b800000 */
[C---:B------:R-:W-:Y:S01]  /*0a00*/  IMAD R7, R5.reuse, UR6, RZ ;  /* 0x0000000605077c24 */ /* 0x040fe2000f8e02ff */
[C---:B------:R-:W-:Y:S02]  /*0a10*/  LOP3.LUT P2, RZ, R5.reuse, 0x1, RZ, 0xc0, !PT ;  /* 0x0000000105ff7812 */ /* 0x040fe4000784c0ff */
[----:B------:R-:W-:Y:S02]  /*0a20*/  SHF.L.U32 R6, R2, 0x1, RZ ;  /* 0x0000000102067819 */ /* 0x000fe400000006ff */
[C---:B------:R-:W-:Y:S02]  /*0a30*/  IADD3 R4, PT, PT, R0.reuse, -R5, R7 ;  /* 0x8000000500047210 */ /* 0x040fe40007ffe007 */
[----:B------:R-:W-:Y:S02]  /*0a40*/  IADD3 R9, PT, PT, R0, R7, RZ ;  /* 0x0000000700097210 */ /* 0x000fe40007ffe0ff */
[----:B------:R-:W-:Y:S01]  /*0a50*/  LEA R8, R5, R4, 0x1 ;  /* 0x0000000405087211 */ /* 0x000fe200078e08ff */
[----:B------:R-:W-:Y:S06]  /*0a60*/  @!P1 BRA `(.L_x_3) ;  /* 0x0000000400009947 */ /* 0x000fec0003800000 */
[----:B------:R-:W2:Y:S01]  /*0a70*/  LDCU.64 UR10, c[0x0][0x388] ;  /* 0x00007100ff0a77ac */ /* 0x000ea20008000a00 */
[----:B------:R-:W3:Y:S01]  /*0a80*/  LDC.64 R12, c[0x0][0x388] ;  /* 0x0000e200ff0c7b82 */ /* 0x000ee20000000a00 */
[----:B------:R-:W-:Y:S01]  /*0a90*/  IMAD R11, R2, UR4, RZ ;  /* 0x00000004020b7c24 */ /* 0x000fe2000f8e02ff */
[----:B------:R-:W-:-:S04]  /*0aa0*/  IADD3 R21, P3, PT, R0, R7, RZ ;  /* 0x0000000700157210 */ /* 0x000fc80007f7e0ff */
[----:B------:R-:W-:Y:S02]  /*0ab0*/  LEA.HI.X.SX32 R20, R7, R3, 0x1, P3 ;  /* 0x0000000307147211 */ /* 0x000fe400018f0eff */
[C---:B------:R-:W-:Y:S02]  /*0ac0*/  IADD3 R10, P3, PT, R11.reuse, R21, RZ ;  /* 0x000000150b0a7210 */ /* 0x040fe40007f7e0ff */
[-C--:B------:R-:W-:Y:S02]  /*0ad0*/  IADD3 R24, PT, PT, R4, R11.reuse, RZ ;  /* 0x0000000b04187210 */ /* 0x080fe40007ffe0ff */
[----:B------:R-:W-:Y:S02]  /*0ae0*/  LEA.HI.X.SX32 R15, R11, R20, 0x1, P3 ;  /* 0x000000140b0f7211 */ /* 0x000fe400018f0eff */
[-C--:B-1----:R-:W-:Y:S02]  /*0af0*/  IADD3 R23, PT, PT, R8, R11.reuse, RZ ;  /* 0x0000000b08177210 */ /* 0x082fe40007ffe0ff */
[----:B------:R-:W-:-:S02]  /*0b00*/  IADD3 R26, PT, PT, -R2, R11, RZ ;  /* 0x0000000b021a7210 */ /* 0x000fc40007ffe1ff */
[----:B--2---:R-:W-:-:S04]  /*0b10*/  LEA R16, P3, R10, UR10, 0x2 ;  /* 0x0000000a0a107c11 */ /* 0x004fc8000f8610ff */
[----:B------:R-:W-:Y:S01]  /*0b20*/  LEA.HI.X R17, R10, UR11, R15, 0x2, P3 ;  /* 0x0000000b0a117c11 */ /* 0x000fe200098f140f */
[----:B---3--:R-:W-:Y:S01]  /*0b30*/  IMAD.WIDE R10, R24, 0x4, R12 ;  /* 0x00000004180a7825 */ /* 0x008fe200078e020c */
[----:B------:R-:W-:-:S03]  /*0b40*/  IADD3 R15, PT, PT, R9, R26, RZ ;  /* 0x0000001a090f7210 */ /* 0x000fc60007ffe0ff */
[----:B0-----:R-:W2:Y:S01]  /*0b50*/  LDG.E R18, desc[UR8][R16.64+-0x4] ;  /* 0xfffffc0810127981 */ /* 0x001ea2000c1e1900 */
[----:B------:R-:W-:Y:S01]  /*0b60*/  IADD3 R26, PT, PT, R6, R26, RZ ;  /* 0x0000001a061a7210 */ /* 0x000fe20007ffe0ff */
[----:B------:R-:W-:Y:S02]  /*0b70*/  IMAD.WIDE R22, R23, 0x4, R12 ;  /* 0x0000000417167825 */ /* 0x000fe400078e020c */
[----:B------:R0:W2:Y:S01]  /*0b80*/  LDG.E R19, desc[UR8][R16.64+0x4] ;  /* 0x0000040810137981 */ /* 0x0000a2000c1e1900 */
[----:B------:R-:W-:-:S03]  /*0b90*/  IADD3 R27, PT, PT, R9, R26, RZ ;  /* 0x0000001a091b7210 */ /* 0x000fc60007ffe0ff */
[----:B------:R1:W3:Y:S01]  /*0ba0*/  LDG.E R25, desc[UR8][R10.64] ;  /* 0x000000080a197981 */ /* 0x0002e2000c1e1900 */
[----:B------:R-:W-:-:S03]  /*0bb0*/  IMAD.WIDE R14, R15, 0x4, R12 ;  /* 0x000000040f0e7825 */ /* 0x000fc600078e020c */
[----:B------:R4:W5:Y:S01]  /*0bc0*/  LDG.E R22, desc[UR8][R22.64] ;  /* 0x0000000816167981 */ /* 0x000962000c1e1900 */
[----:B------:R-:W-:Y:S01]  /*0bd0*/  IMAD.WIDE R12, R27, 0x4, R12 ;  /* 0x000000041b0c7825 */ /* 0x000fe200078e020c */
[----:B0-----:R-:W0:Y:S02]  /*0be0*/  LDC.64 R16, c[0x0][0x380] ;  /* 0x0000e000ff107b82 */ /* 0x001e240000000a00 */
[----:B------:R0:W5:Y:S04]  /*0bf0*/  LDG.E R28, desc[UR8][R14.64] ;  /* 0x000000080e1c7981 */ /* 0x000168000c1e1900 */
[----:B------:R-:W5:Y:S01]  /*0c00*/  LDG.E R27, desc[UR8][R12.64] ;  /* 0x000000080c1b7981 */ /* 0x000f62000c1e1900 */
[----:B------:R-:W-:Y:S01]  /*0c10*/  UMOV UR12, 0x9999999a ;  /* 0x9999999a000c7882 */ /* 0x000fe20000000000 */
[----:B------:R-:W-:Y:S01]  /*0c20*/  UMOV UR13, 0x3fe99999 ;  /* 0x3fe99999000d7882 */ /* 0x000fe20000000000 */
[----:B------:R-:W-:Y:S01]  /*0c30*/  IADD3 R21, P3, PT, R26, R21, RZ ;  /* 0x000000151a157210 */ /* 0x000fe20007f7e0ff */
[----:B-1----:R-:W-:Y:S01]  /*0c40*/  IMAD.WIDE.U32 R10, R2, 0x4, R10 ;  /* 0x00000004020a7825 */ /* 0x002fe200078e000a */
[----:B----4-:R-:W-:-:S02]  /*0c50*/  IADD3 R23, PT, PT, R24, R5, RZ ;  /* 0x0000000518177210 */ /* 0x010fc40007ffe0ff */
[----:B------:R-:W-:Y:S02]  /*0c60*/  LEA.HI.X.SX32 R26, R26, R20, 0x1, P3 ;  /* 0x000000141a1a7211 */ /* 0x000fe400018f0eff */
[----:B------:R-:W-:-:S04]  /*0c70*/  LEA R20, P3, R21, UR10, 0x2 ;  /* 0x0000000a15147c11 */ /* 0x000fc8000f8610ff */
[----:B------:R-:W-:Y:S01]  /*0c80*/  LEA.HI.X R21, R21, UR11, R26, 0x2, P3 ;  /* 0x0000000b15157c11 */ /* 0x000fe200098f141a */
[----:B0-----:R-:W-:-:S04]  /*0c90*/  IMAD.WIDE R16, R23, 0x4, R16 ;  /* 0x0000000417107825 */ /* 0x001fc800078e0210 */
[----:B------:R-:W-:-:S04]  /*0ca0*/  IMAD.WIDE.U32 R14, R2, 0x4, R14 ;  /* 0x00000004020e7825 */ /* 0x000fc800078e000e */
[----:B--2---:R-:W-:-:S04]  /*0cb0*/  FADD R18, R18, R19 ;  /* 0x0000001312127221 */ /* 0x004fc80000000000 */
[----:B---3--:R-:W-:-:S04]  /*0cc0*/  FADD R25, R18, R25 ;  /* 0x0000001912197221 */ /* 0x008fc80000000000 */
[----:B-----5:R-:W-:-:S04]  /*0cd0*/  FADD R25, R25, R22 ;  /* 0x0000001619197221 */ /* 0x020fc80000000000 */
[----:B------:R-:W-:-:S04]  /*0ce0*/  FADD R25, R25, R28 ;  /* 0x0000001c19197221 */ /* 0x000fc80000000000 */
[----:B------:R-:W-:-:S04]  /*0cf0*/  FADD R25, R25, R27 ;  /* 0x0000001b19197221 */ /* 0x000fc80000000000 */
[----:B------:R-:W0:Y:S02]  /*0d00*/  F2F.F64.F32 R18, R25 ;  /* 0x0000001900127310 */ /* 0x000e240000201800 */
[----:B0-----:R-:W-:-:S10]  /*0d10*/  DMUL R18, R18, UR12 ;  /* 0x0000000c12127c28 */ /* 0x001fd40008000000 */
[----:B------:R-:W0:Y:S01]  /*0d20*/  F2F.F32.F64 R19, R18 ;  /* 0x0000001200137310 */ /* 0x000e220000301000 */
[--C-:B------:R-:W-:Y:S01]  /*0d30*/  IMAD.WIDE.U32 R22, R5, 0x4, R12.reuse ;  /* 0x0000000405167825 */ /* 0x100fe200078e000c */
[----:B0-----:R0:W-:Y:S04]  /*0d40*/  STG.E desc[UR8][R16.64], R19 ;  /* 0x0000001310007986 */ /* 0x0011e8000c101908 */
        /* <DEDUP_REMOVED lines=8> */
[----:B------:R-:W-:-:S03]  /*0dd0*/  UIADD3 UR4, UPT, UPT, UR4, 0x2, URZ ;  /* 0x0000000204047890 */ /* 0x000fc6000fffe0ff */
        /* <DEDUP_REMOVED lines=8> */
[----:B0-----:R2:W-:Y:S02]  /*0e60*/  STG.E desc[UR8][R16.64], R11 ;  /* 0x0000000b10007986 */ /* 0x0015e4000c101908 */
.L_x_3:
[----:B------:R-:W-:Y:S05]  /*0e70*/  @!P2 BRA `(.L_x_2) ;  /* 0x000000000094a947 */ /* 0x000fea0003800000 */
[----:B------:R-:W3:Y:S01]  /*0e80*/  LDCU.64 UR10, c[0x0][0x388] ;  /* 0x00007100ff0a77ac */ /* 0x000ee20008000a00 */
[----:B--2---:R-:W2:Y:S01]  /*0e90*/  LDC.64 R10, c[0x0][0x388] ;  /* 0x0000e200ff0a7b82 */ /* 0x004ea20000000a00 */
[----:B-1----:R-:W-:Y:S01]  /*0ea0*/  IMAD R17, R2, UR4, RZ ;  /* 0x0000000402117c24 */ /* 0x002fe2000f8e02ff */
[----:B------:R-:W-:-:S04]  /*0eb0*/  SHF.R.S32.HI R14, RZ, 0x1f, R7 ;  /* 0x0000001fff0e7819 */ /* 0x000fc80000011407 */
[----:B------:R-:W-:Y:S02]  /*0ec0*/  IADD3 R7, P2, P3, R17, R0, R7 ;  /* 0x0000000011077210 */ /* 0x000fe40007b5e007 */
[----:B------:R-:W-:Y:S02]  /*0ed0*/  SHF.R.S32.HI R12, RZ, 0x1f, R17 ;  /* 0x0000001fff0c7819 */ /* 0x000fe40000011411 */
[----:B------:R-:W-:Y:S02]  /*0ee0*/  IADD3 R4, PT, PT, R4, R17, RZ ;  /* 0x0000001104047210 */ /* 0x000fe40007ffe0ff */
[----:B------:R-:W-:Y:S02]  /*0ef0*/  IADD3.X R14, PT, PT, R12, R3, R14, P2, P3 ;  /* 0x000000030c0e7210 */ /* 0x000fe400017e640e */
[----:B---3--:R-:W-:-:S04]  /*0f00*/  LEA R12, P2, R7, UR10, 0x2 ;  /* 0x0000000a070c7c11 */ /* 0x008fc8000f8410ff */
[----:B------:R-:W-:Y:S02]  /*0f10*/  LEA.HI.X R13, R7, UR11, R14, 0x2, P2 ;  /* 0x0000000b070d7c11 */ /* 0x000fe400090f140e */
[-C--:B------:R-:W-:Y:S01]  /*0f20*/  IADD3 R7, PT, PT, R8, R17.reuse, RZ ;  /* 0x0000001108077210 */ /* 0x080fe20007ffe0ff */
[----:B--2---:R-:W-:Y:S01]  /*0f30*/  IMAD.WIDE R14, R4, 0x4, R10 ;  /* 0x00000004040e7825 */ /* 0x004fe200078e020a */
[----:B------:R-:W-:Y:S01]  /*0f40*/  IADD3 R17, PT, PT, R9, R17, -R2 ;  /* 0x0000001109117210 */ /* 0x000fe20007ffe802 */
[----:B0-----:R-:W2:Y:S02]  /*0f50*/  LDG.E R16, desc[UR8][R12.64+-0x4] ;  /* 0xfffffc080c107981 */ /* 0x001ea4000c1e1900 */
[--C-:B------:R-:W-:Y:S02]  /*0f60*/  IMAD.WIDE R8, R7, 0x4, R10.reuse ;  /* 0x0000000407087825 */ /* 0x100fe400078e020a */
[----:B------:R-:W2:Y:S01]  /*0f70*/  LDG.E R19, desc[UR8][R12.64+0x4] ;  /* 0x000004080c137981 */ /* 0x000ea2000c1e1900 */
[----:B------:R-:W-:Y:S01]  /*0f80*/  IADD3 R21, PT, PT, R6, R17, RZ ;  /* 0x0000001106157210 */ /* 0x000fe20007ffe0ff */
[----:B------:R-:W-:-:S02]  /*0f90*/  IMAD.WIDE R6, R17, 0x4, R10 ;  /* 0x0000000411067825 */ /* 0x000fc400078e020a */
[----:B------:R-:W3:Y:S02]  /*0fa0*/  LDG.E R15, desc[UR8][R14.64] ;  /* 0x000000080e0f7981 */ /* 0x000ee4000c1e1900 */
[----:B------:R-:W-:Y:S02]  /*0fb0*/  IMAD.WIDE R10, R21, 0x4, R10 ;  /* 0x00000004150a7825 */ /* 0x000fe400078e020a */
[----:B------:R-:W4:Y:S04]  /*0fc0*/  LDG.E R9, desc[UR8][R8.64] ;  /* 0x0000000808097981 */ /* 0x000f28000c1e1900 */
[----:B------:R-:W5:Y:S04]  /*0fd0*/  LDG.E R7, desc[UR8][R6.64] ;  /* 0x0000000806077981 */ /* 0x000f68000c1e1900 */
[----:B------:R-:W5:Y:S01]  /*0fe0*/  LDG.E R11, desc[UR8][R10.64] ;  /* 0x000000080a0b7981 */ /* 0x000f62000c1e1900 */
[----:B------:R-:W-:Y:S01]  /*0ff0*/  UMOV UR10, 0x9999999a ;  /* 0x9999999a000a7882 */ /* 0x000fe20000000000 */
[----:B------:R-:W-:Y:S01]  /*1000*/  UMOV UR11, 0x3fe99999 ;  /* 0x3fe99999000b7882 */ /* 0x000fe20000000000 */
[----:B------:R-:W-:Y:S01]  /*1010*/  IADD3 R5, PT, PT, R4, R5, RZ ;  /* 0x0000000504057210 */ /* 0x000fe20007ffe0ff */
[----:B--2---:R-:W-:-:S04]  /*1020*/  FADD R16, R16, R19 ;  /* 0x0000001310107221 */ /* 0x004fc80000000000 */
[----:B---3--:R-:W-:Y:S02]  /*1030*/  FADD R16, R16, R15 ;  /* 0x0000000f10107221 */ /* 0x008fe40000000000 */
[----:B------:R-:W0:Y:S02]  /*1040*/  LDC.64 R14, c[0x0][0x380] ;  /* 0x0000e000ff0e7b82 */ /* 0x000e240000000a00 */
[----:B----4-:R-:W-:-:S04]  /*1050*/  FADD R16, R16, R9 ;  /* 0x0000000910107221 */ /* 0x010fc80000000000 */
[----:B-----5:R-:W-:-:S04]  /*1060*/  FADD R16, R16, R7 ;  /* 0x0000000710107221 */ /* 0x020fc80000000000 */
[----:B------:R-:W-:-:S04]  /*1070*/  FADD R16, R16, R11 ;  /* 0x0000000b10107221 */ /* 0x000fc80000000000 */
[----:B------:R-:W1:Y:S01]  /*1080*/  F2F.F64.F32 R12, R16 ;  /* 0x00000010000c7310 */ /* 0x000e620000201800 */
[----:B0-----:R-:W-:Y:S01]  /*1090*/  IMAD.WIDE R4, R5, 0x4, R14 ;  /* 0x0000000405047825 */ /* 0x001fe200078e020e */
[----:B-1----:R-:W-:-:S10]  /*10a0*/  DMUL R12, R12, UR10 ;  /* 0x0000000a0c0c7c28 */ /* 0x002fd40008000000 */
[----:B------:R-:W0:Y:S02]  /*10b0*/  F2F.F32.F64 R13, R12 ;  /* 0x0000000c000d7310 */ /* 0x000e240000301000 */
[----:B0-----:R3:W-:Y:S02]  /*10c0*/  STG.E desc[UR8][R4.64], R13 ;  /* 0x0000000d04007986 */ /* 0x0017e4000c101908 */
.L_x_2:
[----:B------:R-:W-:Y:S02]  /*10d0*/  UISETP.NE.AND UP0, UPT, UR6, UR5, UPT ;  /* 0x000000050600728c */ /* 0x000fe4000bf05270 */
[----:B------:R-:W-:-:S07]  /*10e0*/  UIADD3 UR6, UPT, UPT, UR6, 0x1, URZ ;  /* 0x0000000106067890 */ /* 0x000fce000fffe0ff */
[----:B------:R-:W-:Y:S05]  /*10f0*/  BRA.U UP0, `(.L_x_4) ;  /* 0xfffffff100007547 */ /* 0x000fea000b83ffff */
[----:B0-----:R-:W-:Y:S05]  /*1100*/  EXIT ;  /* 0x000000000000794d */ /* 0x001fea0003800000 */
.L_x_5:
[----:B------:R-:W-:-:S00]  /*1110*/  BRA `(.L_x_5) ;  /* 0xfffffffc00fc7947 */ /* 0x000fc0000383ffff */
[----:B------:R-:W-:-:S00]  /*1120*/  NOP ;  /* 0x0000000000007918 */ /* 0x000fc00000000000 */
        /* <DEDUP_REMOVED lines=13> */
.L_x_8:


//--------------------- .text._Z19tiled_shared_memoryPfS_i --------------------------
	.section	.text._Z19tiled_shared_memoryPfS_i,"ax",@progbits
	.align	128
        .global         _Z19tiled_shared_memoryPfS_i
        .type           _Z19tiled_shared_memoryPfS_i,@function
        .size           _Z19tiled_shared_memoryPfS_i,(.L_x_9 - _Z19tiled_shared_memoryPfS_i)
        .other          _Z19tiled_shared_memoryPfS_i,@"STO_CUDA_ENTRY STV_DEFAULT"
_Z19tiled_shared_memoryPfS_i:
.text._Z19tiled_shared_memoryPfS_i:
[----:B------:R-:W-:Y:S01]  /*0000*/  LDC R1, c[0x0][0x37c] ;  /* 0x0000df00ff017b82 */ /* 0x000fe20000000800 */
[----:B------:R-:W0:Y:S07]  /*0010*/  S2R R4, SR_TID.Y ;  /* 0x0000000000047919 */ /* 0x000e2e0000002200 */
[----:B------:R-:W1:Y:S01]  /*0020*/  LDC R7, c[0x0][0x360] ;  /* 0x0000d800ff077b82 */ /* 0x000e620000000800 */
[----:B------:R-:W2:Y:S01]  /*0030*/  LDCU.64 UR8, c[0x0][0x388] ;  /* 0x00007100ff0877ac */ /* 0x000ea20008000a00 */
[----:B------:R-:W3:Y:S01]  /*0040*/  S2R R5, SR_TID.Z ;  /* 0x0000000000057919 */ /* 0x000ee20000002300 */
[----:B------:R-:W1:Y:S05]  /*0050*/  S2R R6, SR_TID.X ;  /* 0x0000000000067919 */ /* 0x000e6a0000002100 */
[----:B------:R-:W0:Y:S08]  /*0060*/  S2UR UR5, SR_CTAID.Y ;  /* 0x00000000000579c3 */ /* 0x000e300000002600 */
[----:B------:R-:W0:Y:S08]  /*0070*/  LDC R9, c[0x0][0x364] ;  /* 0x0000d900ff097b82 */ /* 0x000e300000000800 */
[----:B------:R-:W3:Y:S08]  /*0080*/  S2UR UR6, SR_CTAID.Z ;  /* 0x00000000000679c3 */ /* 0x000ef00000002700 */
[----:B------:R-:W4:Y:S08]  /*0090*/  LDC R13, c[0x0][0x390] ;  /* 0x0000e400ff0d7b82 */ /* 0x000f300000000800 */
[----:B------:R-:W3:Y:S01]  /*00a0*/  LDC R8, c[0x0][0x368] ;  /* 0x0000da00ff087b82 */ /* 0x000ee20000000800 */
[----:B0-----:R-:W-:-:S07]  /*00b0*/  IMAD R0, R9, UR5, R4 ;  /* 0x0000000509007c24 */ /* 0x001fce000f8e0204 */
[----:B------:R-:W1:Y:S08]  /*00c0*/  S2UR UR4, SR_CTAID.X ;  /* 0x00000000000479c3 */ /* 0x000e700000002500 */
[----:B------:R-:W0:Y:S01]  /*00d0*/  LDC.64 R2, c[0x0][0x388] ;  /* 0x0000e200ff027b82 */ /* 0x000e220000000a00 */
[-C--:B----4-:R-:W-:Y:S02]  /*00e0*/  IMAD R12, R13, R13.reuse, RZ ;  /* 0x0000000d0d0c7224 */ /* 0x090fe400078e02ff */
[----:B------:R-:W-:-:S02]  /*00f0*/  IMAD R10, R0, R13, RZ ;  /* 0x0000000d000a7224 */ /* 0x000fc400078e02ff */
[----:B---3--:R-:W-:Y:S01]  /*0100*/  IMAD R9, R8, UR6, R5 ;  /* 0x0000000608097c24 */ /* 0x008fe2000f8e0205 */
[----:B------:R-:W3:Y:S02]  /*0110*/  LDCU.64 UR6, c[0x0][0x358] ;  /* 0x00006b00ff0677ac */ /* 0x000ee40008000a00 */
[----:B------:R-:W-:Y:S01]  /*0120*/  SHF.R.S32.HI R8, RZ, 0x1f, R10 ;  /* 0x0000001fff087819 */ /* 0x000fe2000001140a */
[----:B------:R-:W-:Y:S02]  /*0130*/  IMAD R0, R9, R12, RZ ;  /* 0x0000000c09007224 */ /* 0x000fe400078e02ff */
[----:B-1----:R-:W-:-:S05]  /*0140*/  IMAD R7, R7, UR4, R6 ;  /* 0x0000000407077c24 */ /* 0x002fca000f8e0206 */
[----:B------:R-:W-:Y:S02]  /*0150*/  SHF.R.S32.HI R9, RZ, 0x1f, R7 ;  /* 0x0000001fff097819 */ /* 0x000fe40000011407 */
[----:B------:R-:W-:-:S04]  /*0160*/  IADD3 R11, P0, P1, R0, R7, R10 ;  /* 0x00000007000b7210 */ /* 0x000fc8000791e00a */
[----:B------:R-:W-:Y:S02]  /*0170*/  IADD3.X R14, PT, PT, RZ, R9, R8, P0, P1 ;  /* 0x00000009ff0e7210 */ /* 0x000fe400007e2408 */
[----:B------:R-:W-:Y:S02]  /*0180*/  IADD3 R9, PT, PT, R7, -R13, R10 ;  /* 0x8000000d07097210 */ /* 0x000fe40007ffe00a */
[C---:B--2---:R-:W-:Y:S02]  /*0190*/  LEA R8, P0, R11.reuse, UR8, 0x2 ;  /* 0x000000080b087c11 */ /* 0x044fe4000f8010ff */
[----:B------:R-:W-:Y:S02]  /*01a0*/  IADD3 R15, PT, PT, R0, R9, RZ ;  /* 0x00000009000f7210 */ /* 0x000fe40007ffe0ff */
[----:B------:R-:W-:Y:S02]  /*01b0*/  LEA.HI.X R9, R11, UR9, R14, 0x2, P0 ;  /* 0x000000090b097c11 */ /* 0x000fe400080f140e */
[----:B------:R-:W-:-:S02]  /*01c0*/  IADD3 R7, PT, PT, R7, R10, RZ ;  /* 0x0000000a07077210 */ /* 0x000fc40007ffe0ff */
[----:B------:R-:W-:Y:S01]  /*01d0*/  LEA R11, R13, R15, 0x1 ;  /* 0x0000000f0d0b7211 */ /* 0x000fe200078e08ff */
[----:B0-----:R-:W-:Y:S01]  /*01e0*/  IMAD.WIDE R14, R15, 0x4, R2 ;  /* 0x000000040f0e7825 */ /* 0x001fe200078e0202 */
[----:B---3--:R-:W2:Y:S01]  /*01f0*/  LDG.E R16, desc[UR6][R8.64+-0x4] ;  /* 0xfffffc0608107981 */ /* 0x008ea2000c1e1900 */
[----:B------:R-:W-:-:S03]  /*0200*/  IADD3 R13, PT, PT, R7, R0, -R12 ;  /* 0x00000000070d7210 */ /* 0x000fc60007ffe80c */
[----:B------:R-:W2:Y:S01]  /*0210*/  LDG.E R17, desc[UR6][R8.64+0x4] ;  /* 0x0000040608117981 */ /* 0x000ea2000c1e1900 */
[--C-:B------:R-:W-:Y:S01]  /*0220*/  IMAD.WIDE R10, R11, 0x4, R2.reuse ;  /* 0x000000040b0a7825 */ /* 0x100fe200078e0202 */
[----:B------:R-:W-:Y:S02]  /*0230*/  LEA R19, R12, R13, 0x1 ;  /* 0x0000000d0c137211 */ /* 0x000fe400078e08ff */
[----:B------:R-:W3:Y:S01]  /*0240*/  LDG.E R15, desc[UR6][R14.64] ;  /* 0x000000060e0f7981 */ /* 0x000ee2000c1e1900 */
[----:B------:R-:W-:-:S03]  /*0250*/  IMAD.WIDE R12, R13, 0x4, R2 ;  /* 0x000000040d0c7825 */ /* 0x000fc600078e0202 */
[----:B------:R-:W4:Y:S01]  /*0260*/  LDG.E R11, desc[UR6][R10.64] ;  /* 0x000000060a0b7981 */ /* 0x000f22000c1e1900 */
[----:B------:R-:W-:-:S03]  /*0270*/  IMAD.WIDE R2, R19, 0x4, R2 ;  /* 0x0000000413027825 */ /* 0x000fc600078e0202 */
[----:B------:R-:W5:Y:S04]  /*0280*/  LDG.E R13, desc[UR6][R12.64] ;  /* 0x000000060c0d7981 */ /* 0x000f68000c1e1900 */
[----:B------:R-:W5:Y:S01]  /*0290*/  LDG.E R3, desc[UR6][R2.64] ;  /* 0x0000000602037981 */ /* 0x000f62000c1e1900 */
[----:B------:R-:W0:Y:S01]  /*02a0*/  S2UR UR5, SR_CgaCtaId ;  /* 0x00000000000579c3 */ /* 0x000e220000008800 */
[----:B------:R-:W-:Y:S01]  /*02b0*/  UMOV UR8, 0x9999999a ;  /* 0x9999999a00087882 */ /* 0x000fe20000000000 */
[----:B------:R-:W-:Y:S01]  /*02c0*/  UMOV UR9, 0x3fe99999 ;  /* 0x3fe9999900097882 */ /* 0x000fe20000000000 */
[----:B------:R-:W-:Y:S01]  /*02d0*/  UMOV UR4, 0x400 ;  /* 0x0000040000047882 */ /* 0x000fe20000000000 */
[----:B------:R-:W-:Y:S02]  /*02e0*/  IADD3 R4, PT, PT, R5, R6, R4 ;  /* 0x0000000605047210 */ /* 0x000fe40007ffe004 */
[----:B------:R-:W-:Y:S01]  /*02f0*/  IADD3 R7, PT, PT, R0, R7, RZ ;  /* 0x0000000700077210 */ /* 0x000fe20007ffe0ff */
[----:B0-----:R-:W-:-:S06]  /*0300*/  ULEA UR4, UR5, UR4, 0x18 ;  /* 0x0000000405047291 */ /* 0x001fcc000f8ec0ff */
[----:B------:R-:W-:Y:S01]  /*0310*/  LEA R5, R4, UR4, 0x2 ;  /* 0x0000000404057c11 */ /* 0x000fe2000f8e10ff */
[----:B--2---:R-:W-:-:S04]  /*0320*/  FADD R16, R16, R17 ;  /* 0x0000001110107221 */ /* 0x004fc80000000000 */
[----:B---3--:R-:W-:-:S04]  /*0330*/  FADD R16, R16, R15 ;  /* 0x0000000f10107221 */ /* 0x008fc80000000000 */
[----:B----4-:R-:W-:-:S04]  /*0340*/  FADD R16, R16, R11 ;  /* 0x0000000b10107221 */ /* 0x010fc80000000000 */
[----:B-----5:R-:W-:-:S04]  /*0350*/  FADD R16, R16, R13 ;  /* 0x0000000d10107221 */ /* 0x020fc80000000000 */
[----:B------:R-:W-:Y:S02]  /*0360*/  FADD R16, R16, R3 ;  /* 0x0000000310107221 */ /* 0x000fe40000000000 */
[----:B------:R-:W0:Y:S02]  /*0370*/  LDC.64 R2, c[0x0][0x380] ;  /* 0x0000e000ff027b82 */ /* 0x000e240000000a00 */
[----:B------:R-:W1:Y:S02]  /*0380*/  F2F.F64.F32 R8, R16 ;  /* 0x0000001000087310 */ /* 0x000e640000201800 */
[----:B-1----:R-:W-:Y:S01]  /*0390*/  DMUL R8, R8, UR8 ;  /* 0x0000000808087c28 */ /* 0x002fe20008000000 */
[----:B0-----:R-:W-:-:S09]  /*03a0*/  IMAD.WIDE R2, R7, 0x4, R2 ;  /* 0x0000000407027825 */ /* 0x001fd200078e0202 */
[----:B------:R-:W0:Y:S02]  /*03b0*/  F2F.F32.F64 R8, R8 ;  /* 0x0000000800087310 */ /* 0x000e240000301000 */
[----:B0-----:R-:W-:Y:S01]  /*03c0*/  STS [R5], R8 ;  /* 0x0000000805007388 */ /* 0x001fe20000000800 */
[----:B------:R-:W-:Y:S06]  /*03d0*/  BAR.SYNC.DEFER_BLOCKING 0x0 ;  /* 0x0000000000007b1d */ /* 0x000fec0000010000 */
[----:B------:R-:W0:Y:S04]  /*03e0*/  LDS R11, [R5] ;  /* 0x00000000050b7984 */ /* 0x000e280000000800 */
[----:B0-----:R-:W-:Y:S01]  /*03f0*/  STG.E desc[UR6][R2.64], R11 ;  /* 0x0000000b02007986 */ /* 0x001fe2000c101906 */
[----:B------:R-:W-:Y:S05]  /*0400*/  EXIT ;  /* 0x000000000000794d */ /* 0x000fea0003800000 */
.L_x_6:
        /* <DEDUP_REMOVED lines=15> */
.L_x_9:


//--------------------- .text._Z5tiledPfS_i       --------------------------
	.section	.text._Z5tiledPfS_i,"ax",@progbits
	.align	128
        .global         _Z5tiledPfS_i
        .type           _Z5tiledPfS_i,@function
        .size           _Z5tiledPfS_i,(.L_x_10 - _Z5tiledPfS_i)
        .other          _Z5tiledPfS_i,@"STO_CUDA_ENTRY STV_DEFAULT"
_Z5tiledPfS_i:
.text._Z5tiledPfS_i:
        /* <DEDUP_REMOVED lines=9> */
[----:B------:R-:W3:Y:S08]  /*0090*/  LDC R7, c[0x0][0x368] ;  /* 0x0000da00ff077b82 */ /* 0x000ef00000000800 */
[----:B------:R-:W4:Y:S01]  /*00a0*/  LDC R12, c[0x0][0x390] ;  /* 0x0000e400ff0c7b82 */ /* 0x000f220000000800 */
[----:B0-----:R-:W-:-:S07]  /*00b0*/  IMAD R0, R3, UR5, R0 ;  /* 0x0000000503007c24 */ /* 0x001fce000f8e0200 */
[----:B------:R-:W1:Y:S08]  /*00c0*/  S2UR UR4, SR_CTAID.X ;  /* 0x00000000000479c3 */ /* 0x000e700000002500 */
[----:B------:R-:W0:Y:S01]  /*00d0*/  LDC.64 R2, c[0x0][0x388] ;  /* 0x0000e200ff027b82 */ /* 0x000e220000000a00 */
[----:B---3--:R-:W-:Y:S02]  /*00e0*/  IMAD R4, R7, UR6, R4 ;  /* 0x0000000607047c24 */ /* 0x008fe4000f8e0204 */
[----:B----4-:R-:W-:-:S02]  /*00f0*/  IMAD R13, R12, R12, RZ ;  /* 0x0000000c0c0d7224 */ /* 0x010fc400078e02ff */
[----:B------:R-:W-:Y:S02]  /*0100*/  IMAD R8, R0, R12, RZ ;  /* 0x0000000c00087224 */ /* 0x000fe400078e02ff */
[----:B------:R-:W-:-:S03]  /*0110*/  IMAD R0, R4, R13, RZ ;  /* 0x0000000d04007224 */ /* 0x000fc600078e02ff */
[--C-:B------:R-:W-:Y:S01]  /*0120*/  SHF.R.S32.HI R4, RZ, 0x1f, R8.reuse ;  /* 0x0000001fff047819 */ /* 0x100fe20000011408 */
[----:B-1----:R-:W-:Y:S01]  /*0130*/  IMAD R5, R6, UR4, R5 ;  /* 0x0000000406057c24 */ /* 0x002fe2000f8e0205 */
[----:B------:R-:W1:Y:S04]  /*0140*/  LDCU.64 UR4, c[0x0][0x358] ;  /* 0x00006b00ff0477ac */ /* 0x000e680008000a00 */
[----:B------:R-:W-:Y:S02]  /*0150*/  SHF.R.S32.HI R7, RZ, 0x1f, R5 ;  /* 0x0000001fff077819 */ /* 0x000fe40000011405 */
[----:B------:R-:W-:-:S04]  /*0160*/  IADD3 R10, P0, P1, R0, R5, R8 ;  /* 0x00000005000a7210 */ /* 0x000fc8000791e008 */
[----:B------:R-:W-:Y:S02]  /*0170*/  IADD3.X R11, PT, PT, RZ, R7, R4, P0, P1 ;  /* 0x00000007ff0b7210 */ /* 0x000fe400007e2404 */
[C---:B------:R-:W-:Y:S02]  /*0180*/  IADD3 R7, PT, PT, R5.reuse, -R12, R8 ;  /* 0x8000000c05077210 */ /* 0x040fe40007ffe008 */
[----:B--2---:R-:W-:Y:S02]  /*0190*/  LEA R6, P0, R10, UR8, 0x2 ;  /* 0x000000080a067c11 */ /* 0x004fe4000f8010ff */
[----:B------:R-:W-:Y:S02]  /*01a0*/  IADD3 R9, PT, PT, R0, R7, RZ ;  /* 0x0000000700097210 */ /* 0x000fe40007ffe0ff */
[----:B------:R-:W-:Y:S02]  /*01b0*/  LEA.HI.X R7, R10, UR9, R11, 0x2, P0 ;  /* 0x000000090a077c11 */ /* 0x000fe400080f140b */
[----:B------:R-:W-:-:S02]  /*01c0*/  IADD3 R5, PT, PT, R5, R8, RZ ;  /* 0x0000000805057210 */ /* 0x000fc40007ffe0ff */
[----:B------:R-:W-:Y:S01]  /*01d0*/  LEA R11, R12, R9, 0x1 ;  /* 0x000000090c0b7211 */ /* 0x000fe200078e08ff */
[----:B0-----:R-:W-:Y:S01]  /*01e0*/  IMAD.WIDE R8, R9, 0x4, R2 ;  /* 0x0000000409087825 */ /* 0x001fe200078e0202 */
[----:B-1----:R-:W2:Y:S01]  /*01f0*/  LDG.E R4, desc[UR4][R6.64+-0x4] ;  /* 0xfffffc0406047981 */ /* 0x002ea2000c1e1900 */
        /* <DEDUP_REMOVED lines=10> */
[----:B------:R-:W-:Y:S01]  /*02a0*/  UMOV UR6, 0x9999999a ;  /* 0x9999999a00067882 */ /* 0x000fe20000000000 */
[----:B------:R-:W-:Y:S01]  /*02b0*/  UMOV UR7, 0x3fe99999 ;  /* 0x3fe9999900077882 */ /* 0x000fe20000000000 */
[----:B--2---:R-:W-:-:S04]  /*02c0*/  FADD R4, R4, R15 ;  /* 0x0000000f04047221 */ /* 0x004fc80000000000 */
[----:B---3--:R-:W-:Y:S02]  /*02d0*/  FADD R4, R4, R9 ;  /* 0x0000000904047221 */ /* 0x008fe40000000000 */
[----:B------:R-:W0:Y:S02]  /*02e0*/  LDC.64 R8, c[0x0][0x380] ;  /* 0x0000e000ff087b82 */ /* 0x000e240000000a00 */
[----:B----4-:R-:W-:-:S04]  /*02f0*/  FADD R4, R4, R11 ;  /* 0x0000000b04047221 */ /* 0x010fc80000000000 */
[----:B-----5:R-:W-:-:S04]  /*0300*/  FADD R4, R4, R13 ;  /* 0x0000000d04047221 */ /* 0x020fc80000000000 */
[----:B------:R-:W-:Y:S01]  /*0310*/  FADD R4, R4, R3 ;  /* 0x0000000304047221 */ /* 0x000fe20000000000 */
[----:B------:R-:W-:-:S03]  /*0320*/  IADD3 R3, PT, PT, R0, R5, RZ ;  /* 0x0000000500037210 */ /* 0x000fc60007ffe0ff */
[----:B------:R-:W1:Y:S02]  /*0330*/  F2F.F64.F32 R6, R4 ;  /* 0x0000000400067310 */ /* 0x000e640000201800 */
[----:B0-----:R-:W-:Y:S01]  /*0340*/  IMAD.WIDE R2, R3, 0x4, R8 ;  /* 0x0000000403027825 */ /* 0x001fe200078e0208 */
[----:B-1----:R-:W-:-:S10]  /*0350*/  DMUL R6, R6, UR6 ;  /* 0x0000000606067c28 */ /* 0x002fd40008000000 */
[----:B------:R-:W0:Y:S02]  /*0360*/  F2F.F32.F64 R7, R6 ;  /* 0x0000000600077310 */ /* 0x000e240000301000 */
[----:B0-----:R-:W-:Y:S01]  /*0370*/  STG.E desc[UR4][R2.64], R7 ;  /* 0x0000000702007986 */ /* 0x001fe2000c101904 */
[----:B------:R-:W-:Y:S05]  /*0380*/  EXIT ;  /* 0x000000000000794d */ /* 0x000fea0003800000 */
.L_x_7:
        /* <DEDUP_REMOVED lines=15> */
.L_x_10:


//--------------------- .nv.shared.reserved.0     --------------------------
	.section	.nv.shared.reserved.0,"aw",@nobits
	.weak		__nv_reservedSMEM_offset_0_alias
	.size		__nv_reservedSMEM_offset_0_alias, 0, 64
	.other		__nv_reservedSMEM_offset_0_alias,@"STO_CUDA_RESERVED_SHARED STV_DEFAULT"
__nv_reservedSMEM_offset_0_alias:
	.zero		0
	.zero		64


//--------------------- .nv.shared._Z19tiled_shared_memoryPfS_i --------------------------
	.section	.nv.shared._Z19tiled_shared_memoryPfS_i,"aw",@nobits
	.sectionflags	@""
	.align	4
.nv.shared._Z19tiled_shared_memoryPfS_i:
	.zero		3072


//--------------------- .nv.constant0._Z8nontiledPfS_i --------------------------
	.section	.nv.constant0._Z8nontiledPfS_i,"a",@progbits
	.sectionflags	@""
	.align	4
.nv.constant0._Z8nontiledPfS_i:
	.zero		916


//--------------------- .nv.constant0._Z19tiled_shared_memoryPfS_i --------------------------
	.section	.nv.constant0._Z19tiled_shared_memoryPfS_i,"a",@progbits
	.sectionflags	@""
	.align	4
.nv.constant0._Z19tiled_shared_memoryPfS_i:
	.zero		916


//--------------------- .nv.constant0._Z5tiledPfS_i --------------------------
	.section	.nv.constant0._Z5tiledPfS_i,"a",@progbits
	.sectionflags	@""
	.align	4
.nv.constant0._Z5tiledPfS_i:
	.zero		916


//--------------------- SYMBOLS --------------------------

	.type		.nv.reservedSmem.offset0,@object
	.size		.nv.reservedSmem.offset0,0x4
	.type		.nv.reservedSmem.cap,@object
	.size		.nv.reservedSmem.cap,0x4
